//
// Generated by NVIDIA NVVM Compiler
//
// Compiler Build ID: CL-36424714
// Cuda compilation tools, release 13.0, V13.0.88
// Based on NVVM 20.0.0
//

.version 9.0
.target sm_100
.address_size 64

	// .globl	_Z15kernelgpuPaira1IdEvPT_S1_S1_S1_PiS2_S2_S2_S1_S1_S2_iiiiii

.visible .entry _Z15kernelgpuPaira1IdEvPT_S1_S1_S1_PiS2_S2_S2_S1_S1_S2_iiiiii(
	.param .u64 .ptr .align 1 _Z15kernelgpuPaira1IdEvPT_S1_S1_S1_PiS2_S2_S2_S1_S1_S2_iiiiii_param_0,
	.param .u64 .ptr .align 1 _Z15kernelgpuPaira1IdEvPT_S1_S1_S1_PiS2_S2_S2_S1_S1_S2_iiiiii_param_1,
	.param .u64 .ptr .align 1 _Z15kernelgpuPaira1IdEvPT_S1_S1_S1_PiS2_S2_S2_S1_S1_S2_iiiiii_param_2,
	.param .u64 .ptr .align 1 _Z15kernelgpuPaira1IdEvPT_S1_S1_S1_PiS2_S2_S2_S1_S1_S2_iiiiii_param_3,
	.param .u64 .ptr .align 1 _Z15kernelgpuPaira1IdEvPT_S1_S1_S1_PiS2_S2_S2_S1_S1_S2_iiiiii_param_4,
	.param .u64 .ptr .align 1 _Z15kernelgpuPaira1IdEvPT_S1_S1_S1_PiS2_S2_S2_S1_S1_S2_iiiiii_param_5,
	.param .u64 .ptr .align 1 _Z15kernelgpuPaira1IdEvPT_S1_S1_S1_PiS2_S2_S2_S1_S1_S2_iiiiii_param_6,
	.param .u64 .ptr .align 1 _Z15kernelgpuPaira1IdEvPT_S1_S1_S1_PiS2_S2_S2_S1_S1_S2_iiiiii_param_7,
	.param .u64 .ptr .align 1 _Z15kernelgpuPaira1IdEvPT_S1_S1_S1_PiS2_S2_S2_S1_S1_S2_iiiiii_param_8,
	.param .u64 .ptr .align 1 _Z15kernelgpuPaira1IdEvPT_S1_S1_S1_PiS2_S2_S2_S1_S1_S2_iiiiii_param_9,
	.param .u64 .ptr .align 1 _Z15kernelgpuPaira1IdEvPT_S1_S1_S1_PiS2_S2_S2_S1_S1_S2_iiiiii_param_10,
	.param .u32 _Z15kernelgpuPaira1IdEvPT_S1_S1_S1_PiS2_S2_S2_S1_S1_S2_iiiiii_param_11,
	.param .u32 _Z15kernelgpuPaira1IdEvPT_S1_S1_S1_PiS2_S2_S2_S1_S1_S2_iiiiii_param_12,
	.param .u32 _Z15kernelgpuPaira1IdEvPT_S1_S1_S1_PiS2_S2_S2_S1_S1_S2_iiiiii_param_13,
	.param .u32 _Z15kernelgpuPaira1IdEvPT_S1_S1_S1_PiS2_S2_S2_S1_S1_S2_iiiiii_param_14,
	.param .u32 _Z15kernelgpuPaira1IdEvPT_S1_S1_S1_PiS2_S2_S2_S1_S1_S2_iiiiii_param_15,
	.param .u32 _Z15kernelgpuPaira1IdEvPT_S1_S1_S1_PiS2_S2_S2_S1_S1_S2_iiiiii_param_16
)
{
	.reg .pred 	%p<3>;
	.reg .b32 	%r<12>;
	.reg .b64 	%rd<11>;
	.reg .b64 	%fd<17>;

	ld.param.u64 	%rd4, [_Z15kernelgpuPaira1IdEvPT_S1_S1_S1_PiS2_S2_S2_S1_S1_S2_iiiiii_param_0];
	ld.param.u64 	%rd5, [_Z15kernelgpuPaira1IdEvPT_S1_S1_S1_PiS2_S2_S2_S1_S1_S2_iiiiii_param_1];
	ld.param.u64 	%rd6, [_Z15kernelgpuPaira1IdEvPT_S1_S1_S1_PiS2_S2_S2_S1_S1_S2_iiiiii_param_8];
	ld.param.u32 	%r6, [_Z15kernelgpuPaira1IdEvPT_S1_S1_S1_PiS2_S2_S2_S1_S1_S2_iiiiii_param_16];
	mov.u32 	%r7, %tid.x;
	mov.u32 	%r8, %ctaid.x;
	mov.u32 	%r1, %ntid.x;
	mad.lo.s32 	%r11, %r8, %r1, %r7;
	setp.ge.s32 	%p1, %r11, %r6;
	@%p1 bra 	$L__BB0_3;
	cvta.to.global.u64 	%rd1, %rd6;
	mov.u32 	%r9, %nctaid.x;
	mul.lo.s32 	%r3, %r1, %r9;
	cvta.to.global.u64 	%rd2, %rd5;
	cvta.to.global.u64 	%rd3, %rd4;
$L__BB0_2:
	ld.global.f64 	%fd1, [%rd1];
	ld.global.f64 	%fd2, [%rd1+8];
	mul.lo.s32 	%r10, %r11, 3;
	mul.wide.s32 	%rd7, %r10, 8;
	add.s64 	%rd8, %rd2, %rd7;
	ld.global.f64 	%fd3, [%rd8];
	ld.global.f64 	%fd4, [%rd8+8];
	ld.global.f64 	%fd5, [%rd8+16];
	mul.f64 	%fd6, %fd4, %fd4;
	fma.rn.f64 	%fd7, %fd3, %fd3, %fd6;
	fma.rn.f64 	%fd8, %fd5, %fd5, %fd7;
	mul.f64 	%fd9, %fd8, %fd8;
	mul.f64 	%fd10, %fd8, %fd9;
	mul.f64 	%fd11, %fd8, %fd10;
	mul.f64 	%fd12, %fd8, %fd11;
	mul.f64 	%fd13, %fd8, %fd12;
	div.rn.f64 	%fd14, %fd1, %fd13;
	div.rn.f64 	%fd15, %fd2, %fd10;
	sub.f64 	%fd16, %fd14, %fd15;
	mul.wide.s32 	%rd9, %r11, 8;
	add.s64 	%rd10, %rd3, %rd9;
	st.global.f64 	[%rd10], %fd16;
	add.s32 	%r11, %r11, %r3;
	setp.lt.s32 	%p2, %r11, %r6;
	@%p2 bra 	$L__BB0_2;
$L__BB0_3:
	ret;

}
	// .globl	_Z15kernelgpuPaira1IfEvPT_S1_S1_S1_PiS2_S2_S2_S1_S1_S2_iiiiii
.visible .entry _Z15kernelgpuPaira1IfEvPT_S1_S1_S1_PiS2_S2_S2_S1_S1_S2_iiiiii(
	.param .u64 .ptr .align 1 _Z15kernelgpuPaira1IfEvPT_S1_S1_S1_PiS2_S2_S2_S1_S1_S2_iiiiii_param_0,
	.param .u64 .ptr .align 1 _Z15kernelgpuPaira1IfEvPT_S1_S1_S1_PiS2_S2_S2_S1_S1_S2_iiiiii_param_1,
	.param .u64 .ptr .align 1 _Z15kernelgpuPaira1IfEvPT_S1_S1_S1_PiS2_S2_S2_S1_S1_S2_iiiiii_param_2,
	.param .u64 .ptr .align 1 _Z15kernelgpuPaira1IfEvPT_S1_S1_S1_PiS2_S2_S2_S1_S1_S2_iiiiii_param_3,
	.param .u64 .ptr .align 1 _Z15kernelgpuPaira1IfEvPT_S1_S1_S1_PiS2_S2_S2_S1_S1_S2_iiiiii_param_4,
	.param .u64 .ptr .align 1 _Z15kernelgpuPaira1IfEvPT_S1_S1_S1_PiS2_S2_S2_S1_S1_S2_iiiiii_param_5,
	.param .u64 .ptr .align 1 _Z15kernelgpuPaira1IfEvPT_S1_S1_S1_PiS2_S2_S2_S1_S1_S2_iiiiii_param_6,
	.param .u64 .ptr .align 1 _Z15kernelgpuPaira1IfEvPT_S1_S1_S1_PiS2_S2_S2_S1_S1_S2_iiiiii_param_7,
	.param .u64 .ptr .align 1 _Z15kernelgpuPaira1IfEvPT_S1_S1_S1_PiS2_S2_S2_S1_S1_S2_iiiiii_param_8,
	.param .u64 .ptr .align 1 _Z15kernelgpuPaira1IfEvPT_S1_S1_S1_PiS2_S2_S2_S1_S1_S2_iiiiii_param_9,
	.param .u64 .ptr .align 1 _Z15kernelgpuPaira1IfEvPT_S1_S1_S1_PiS2_S2_S2_S1_S1_S2_iiiiii_param_10,
	.param .u32 _Z15kernelgpuPaira1IfEvPT_S1_S1_S1_PiS2_S2_S2_S1_S1_S2_iiiiii_param_11,
	.param .u32 _Z15kernelgpuPaira1IfEvPT_S1_S1_S1_PiS2_S2_S2_S1_S1_S2_iiiiii_param_12,
	.param .u32 _Z15kernelgpuPaira1IfEvPT_S1_S1_S1_PiS2_S2_S2_S1_S1_S2_iiiiii_param_13,
	.param .u32 _Z15kernelgpuPaira1IfEvPT_S1_S1_S1_PiS2_S2_S2_S1_S1_S2_iiiiii_param_14,
	.param .u32 _Z15kernelgpuPaira1IfEvPT_S1_S1_S1_PiS2_S2_S2_S1_S1_S2_iiiiii_param_15,
	.param .u32 _Z15kernelgpuPaira1IfEvPT_S1_S1_S1_PiS2_S2_S2_S1_S1_S2_iiiiii_param_16
)
{
	.reg .pred 	%p<3>;
	.reg .b32 	%r<12>;
	.reg .b32 	%f<15>;
	.reg .b64 	%rd<11>;
	.reg .b64 	%fd<8>;

	ld.param.u64 	%rd4, [_Z15kernelgpuPaira1IfEvPT_S1_S1_S1_PiS2_S2_S2_S1_S1_S2_iiiiii_param_0];
	ld.param.u64 	%rd5, [_Z15kernelgpuPaira1IfEvPT_S1_S1_S1_PiS2_S2_S2_S1_S1_S2_iiiiii_param_1];
	ld.param.u64 	%rd6, [_Z15kernelgpuPaira1IfEvPT_S1_S1_S1_PiS2_S2_S2_S1_S1_S2_iiiiii_param_8];
	ld.param.u32 	%r6, [_Z15kernelgpuPaira1IfEvPT_S1_S1_S1_PiS2_S2_S2_S1_S1_S2_iiiiii_param_16];
	mov.u32 	%r7, %tid.x;
	mov.u32 	%r8, %ctaid.x;
	mov.u32 	%r1, %ntid.x;
	mad.lo.s32 	%r11, %r8, %r1, %r7;
	setp.ge.s32 	%p1, %r11, %r6;
	@%p1 bra 	$L__BB1_3;
	cvta.to.global.u64 	%rd1, %rd6;
	mov.u32 	%r9, %nctaid.x;
	mul.lo.s32 	%r3, %r1, %r9;
	cvta.to.global.u64 	%rd2, %rd5;
	cvta.to.global.u64 	%rd3, %rd4;
$L__BB1_2:
	ld.global.f32 	%f1, [%rd1];
	ld.global.f32 	%f2, [%rd1+4];
	mul.lo.s32 	%r10, %r11, 3;
	mul.wide.s32 	%rd7, %r10, 4;
	add.s64 	%rd8, %rd2, %rd7;
	ld.global.f32 	%f3, [%rd8];
	ld.global.f32 	%f4, [%rd8+4];
	ld.global.f32 	%f5, [%rd8+8];
	mul.f32 	%f6, %f4, %f4;
	fma.rn.f32 	%f7, %f3, %f3, %f6;
	fma.rn.f32 	%f8, %f5, %f5, %f7;
	cvt.f64.f32 	%fd1, %f2;
	mul.f32 	%f9, %f8, %f8;
	mul.f32 	%f10, %f8, %f9;
	cvt.f64.f32 	%fd2, %f10;
	div.rn.f64 	%fd3, %fd1, %fd2;
	cvt.f64.f32 	%fd4, %f1;
	mul.f32 	%f11, %f8, %f10;
	mul.f32 	%f12, %f8, %f11;
	mul.f32 	%f13, %f8, %f12;
	cvt.f64.f32 	%fd5, %f13;
	div.rn.f64 	%fd6, %fd4, %fd5;
	sub.f64 	%fd7, %fd6, %fd3;
	cvt.rn.f32.f64 	%f14, %fd7;
	mul.wide.s32 	%rd9, %r11, 4;
	add.s64 	%rd10, %rd3, %rd9;
	st.global.f32 	[%rd10], %f14;
	add.s32 	%r11, %r11, %r3;
	setp.lt.s32 	%p2, %r11, %r6;
	@%p2 bra 	$L__BB1_2;
$L__BB1_3:
	ret;

}


// ===== COMPILED SASS (sm_100) =====

	.target	sm_100

	.elftype	@"ET_EXEC"


//--------------------- .note.nv.tkinfo           --------------------------
	.section	.note.nv.tkinfo,"",@"SHT_NOTE"
	.sectionflags	@"SHF_NOTE_NV_TKINFO"
	.tkinfo
        /*0018*/ 	.word	0x00000002
        /*0030*/ 	.string	""
        /*0030*/ 	.string	"ptxas"
        /*0030*/ 	.string	"Cuda compilation tools, release 13.0, V13.0.88"
        /*0030*/ 	.string	"Build cuda_13.0.r13.0/compiler.36424714_0"
        /*0030*/ 	.string	"-arch sm_100 -m 64 "



//--------------------- .note.nv.cuinfo           --------------------------
	.section	.note.nv.cuinfo,"",@"SHT_NOTE"
	.sectionflags	@"SHF_NOTE_NV_CUINFO"
        /*0018*/ 	.short	0x0002
        /*001a*/ 	.short	0x0064
        /*001c*/ 	.short	0x0082
	.zero		2


//--------------------- .nv.info                  --------------------------
	.section	.nv.info,"",@"SHT_CUDA_INFO"
	.align	4


	//----- nvinfo : EIATTR_REGCOUNT
	.align		4
        /*0000*/ 	.byte	0x04, 0x2f
        /*0002*/ 	.short	(.L_1 - .L_0)
	.align		4
.L_0:
        /*0004*/ 	.word	index@(_Z15kernelgpuPaira1IdEvPT_S1_S1_S1_PiS2_S2_S2_S1_S1_S2_iiiiii)
        /*0008*/ 	.word	0x00000022


	//----- nvinfo : EIATTR_FRAME_SIZE
	.align		4
.L_1:
        /*000c*/ 	.byte	0x04, 0x11
        /*000e*/ 	.short	(.L_3 - .L_2)
	.align		4
.L_2:
        /*0010*/ 	.word	index@($__internal_1_$__cuda_sm20_div_rn_f64_full)
        /*0014*/ 	.word	0x00000000


	//----- nvinfo : EIATTR_FRAME_SIZE
	.align		4
.L_3:
        /*0018*/ 	.byte	0x04, 0x11
        /*001a*/ 	.short	(.L_5 - .L_4)
	.align		4
.L_4:
        /*001c*/ 	.word	index@(_Z15kernelgpuPaira1IdEvPT_S1_S1_S1_PiS2_S2_S2_S1_S1_S2_iiiiii)
        /*0020*/ 	.word	0x00000000


	//----- nvinfo : EIATTR_REGCOUNT
	.align		4
.L_5:
        /*0024*/ 	.byte	0x04, 0x2f
        /*0026*/ 	.short	(.L_7 - .L_6)
	.align		4
.L_6:
        /*0028*/ 	.word	index@(_Z15kernelgpuPaira1IfEvPT_S1_S1_S1_PiS2_S2_S2_S1_S1_S2_iiiiii)
        /*002c*/ 	.word	0x00000020


	//----- nvinfo : EIATTR_FRAME_SIZE
	.align		4
.L_7:
        /*0030*/ 	.byte	0x04, 0x11
        /*0032*/ 	.short	(.L_9 - .L_8)
	.align		4
.L_8:
        /*0034*/ 	.word	index@($__internal_0_$__cuda_sm20_div_rn_f64_full)
        /*0038*/ 	.word	0x00000000


	//----- nvinfo : EIATTR_FRAME_SIZE
	.align		4
.L_9:
        /*003c*/ 	.byte	0x04, 0x11
        /*003e*/ 	.short	(.L_11 - .L_10)
	.align		4
.L_10:
        /*0040*/ 	.word	index@(_Z15kernelgpuPaira1IfEvPT_S1_S1_S1_PiS2_S2_S2_S1_S1_S2_iiiiii)
        /*0044*/ 	.word	0x00000000


	//----- nvinfo : EIATTR_MIN_STACK_SIZE
	.align		4
.L_11:
        /*0048*/ 	.byte	0x04, 0x12
        /*004a*/ 	.short	(.L_13 - .L_12)
	.align		4
.L_12:
        /*004c*/ 	.word	index@(_Z15kernelgpuPaira1IfEvPT_S1_S1_S1_PiS2_S2_S2_S1_S1_S2_iiiiii)
        /*0050*/ 	.word	0x00000000


	//----- nvinfo : EIATTR_MIN_STACK_SIZE
	.align		4
.L_13:
        /*0054*/ 	.byte	0x04, 0x12
        /*0056*/ 	.short	(.L_15 - .L_14)
	.align		4
.L_14:
        /*0058*/ 	.word	index@(_Z15kernelgpuPaira1IdEvPT_S1_S1_S1_PiS2_S2_S2_S1_S1_S2_iiiiii)
        /*005c*/ 	.word	0x00000000
.L_15:


//--------------------- .nv.compat                --------------------------
	.section	.nv.compat,"",@"SHT_CUDA_COMPAT_INFO"
	.align	4
        /*0000*/ 	.byte	0x02, 0x09, 0x00, 0x00, 0x02, 0x02, 0x01, 0x00, 0x02, 0x05, 0x05, 0x00, 0x03, 0x07, 0x01, 0x01
        /*0010*/ 	.byte	0x02, 0x03, 0x00, 0x00, 0x02, 0x06, 0x01, 0x00, 0x04, 0x0b, 0x08, 0x00, 0x01, 0x00, 0x00, 0x00
        /*0020*/ 	.byte	0x00, 0x00, 0x00, 0x00


//--------------------- .nv.info._Z15kernelgpuPaira1IfEvPT_S1_S1_S1_PiS2_S2_S2_S1_S1_S2_iiiiii --------------------------
	.section	.nv.info._Z15kernelgpuPaira1IfEvPT_S1_S1_S1_PiS2_S2_S2_S1_S1_S2_iiiiii,"",@"SHT_CUDA_INFO"
	.sectionflags	@""
	.align	4


	//----- nvinfo : EIATTR_CUDA_API_VERSION
	.align		4
        /*0000*/ 	.byte	0x04, 0x37
        /*0002*/ 	.short	(.L_17 - .L_16)
.L_16:
        /*0004*/ 	.word	0x00000082


	//----- nvinfo : EIATTR_KPARAM_INFO
	.align		4
.L_17:
        /*0008*/ 	.byte	0x04, 0x17
        /*000a*/ 	.short	(.L_19 - .L_18)
.L_18:
        /*000c*/ 	.word	0x00000000
        /*0010*/ 	.short	0x0010
        /*0012*/ 	.short	0x006c
        /*0014*/ 	.byte	0x00, 0xf0, 0x11, 0x00


	//----- nvinfo : EIATTR_KPARAM_INFO
	.align		4
.L_19:
        /*0018*/ 	.byte	0x04, 0x17
        /*001a*/ 	.short	(.L_21 - .L_20)
.L_20:
        /*001c*/ 	.word	0x00000000
        /*0020*/ 	.short	0x000f
        /*0022*/ 	.short	0x0068
        /*0024*/ 	.byte	0x00, 0xf0, 0x11, 0x00


	//----- nvinfo : EIATTR_KPARAM_INFO
	.align		4
.L_21:
        /*0028*/ 	.byte	0x04, 0x17
        /*002a*/ 	.short	(.L_23 - .L_22)
.L_22:
        /*002c*/ 	.word	0x00000000
        /*0030*/ 	.short	0x000e
        /*0032*/ 	.short	0x0064
        /*0034*/ 	.byte	0x00, 0xf0, 0x11, 0x00


	//----- nvinfo : EIATTR_KPARAM_INFO
	.align		4
.L_23:
        /*0038*/ 	.byte	0x04, 0x17
        /*003a*/ 	.short	(.L_25 - .L_24)
.L_24:
        /*003c*/ 	.word	0x00000000
        /*0040*/ 	.short	0x000d
        /*0042*/ 	.short	0x0060
        /*0044*/ 	.byte	0x00, 0xf0, 0x11, 0x00


	//----- nvinfo : EIATTR_KPARAM_INFO
	.align		4
.L_25:
        /*0048*/ 	.byte	0x04, 0x17
        /*004a*/ 	.short	(.L_27 - .L_26)
.L_26:
        /*004c*/ 	.word	0x00000000
        /*0050*/ 	.short	0x000c
        /*0052*/ 	.short	0x005c
        /*0054*/ 	.byte	0x00, 0xf0, 0x11, 0x00


	//----- nvinfo : EIATTR_KPARAM_INFO
	.align		4
.L_27:
        /*0058*/ 	.byte	0x04, 0x17
        /*005a*/ 	.short	(.L_29 - .L_28)
.L_28:
        /*005c*/ 	.word	0x00000000
        /*0060*/ 	.short	0x000b
        /*0062*/ 	.short	0x0058
        /*0064*/ 	.byte	0x00, 0xf0, 0x11, 0x00


	//----- nvinfo : EIATTR_KPARAM_INFO
	.align		4
.L_29:
        /*0068*/ 	.byte	0x04, 0x17
        /*006a*/ 	.short	(.L_31 - .L_30)
.L_30:
        /*006c*/ 	.word	0x00000000
        /*0070*/ 	.short	0x000a
        /*0072*/ 	.short	0x0050
        /*0074*/ 	.byte	0x00, 0xf5, 0x21, 0x00


	//----- nvinfo : EIATTR_KPARAM_INFO
	.align		4
.L_31:
        /*0078*/ 	.byte	0x04, 0x17
        /*007a*/ 	.short	(.L_33 - .L_32)
.L_32:
        /*007c*/ 	.word	0x00000000
        /*0080*/ 	.short	0x0009
        /*0082*/ 	.short	0x0048
        /*0084*/ 	.byte	0x00, 0xf5, 0x21, 0x00


	//----- nvinfo : EIATTR_KPARAM_INFO
	.align		4
.L_33:
        /*0088*/ 	.byte	0x04, 0x17
        /*008a*/ 	.short	(.L_35 - .L_34)
.L_34:
        /*008c*/ 	.word	0x00000000
        /*0090*/ 	.short	0x0008
        /*0092*/ 	.short	0x0040
        /*0094*/ 	.byte	0x00, 0xf5, 0x21, 0x00


	//----- nvinfo : EIATTR_KPARAM_INFO
	.align		4
.L_35:
        /*0098*/ 	.byte	0x04, 0x17
        /*009a*/ 	.short	(.L_37 - .L_36)
.L_36:
        /*009c*/ 	.word	0x00000000
        /*00a0*/ 	.short	0x0007
        /*00a2*/ 	.short	0x0038
        /*00a4*/ 	.byte	0x00, 0xf5, 0x21, 0x00


	//----- nvinfo : EIATTR_KPARAM_INFO
	.align		4
.L_37:
        /*00a8*/ 	.byte	0x04, 0x17
        /*00aa*/ 	.short	(.L_39 - .L_38)
.L_38:
        /*00ac*/ 	.word	0x00000000
        /*00b0*/ 	.short	0x0006
        /*00b2*/ 	.short	0x0030
        /*00b4*/ 	.byte	0x00, 0xf5, 0x21, 0x00


	//----- nvinfo : EIATTR_KPARAM_INFO
	.align		4
.L_39:
        /*00b8*/ 	.byte	0x04, 0x17
        /*00ba*/ 	.short	(.L_41 - .L_40)
.L_40:
        /*00bc*/ 	.word	0x00000000
        /*00c0*/ 	.short	0x0005
        /*00c2*/ 	.short	0x0028
        /*00c4*/ 	.byte	0x00, 0xf5, 0x21, 0x00


	//----- nvinfo : EIATTR_KPARAM_INFO
	.align		4
.L_41:
        /*00c8*/ 	.byte	0x04, 0x17
        /*00ca*/ 	.short	(.L_43 - .L_42)
.L_42:
        /*00cc*/ 	.word	0x00000000
        /*00d0*/ 	.short	0x0004
        /*00d2*/ 	.short	0x0020
        /*00d4*/ 	.byte	0x00, 0xf5, 0x21, 0x00


	//----- nvinfo : EIATTR_KPARAM_INFO
	.align		4
.L_43:
        /*00d8*/ 	.byte	0x04, 0x17
        /*00da*/ 	.short	(.L_45 - .L_44)
.L_44:
        /*00dc*/ 	.word	0x00000000
        /*00e0*/ 	.short	0x0003
        /*00e2*/ 	.short	0x0018
        /*00e4*/ 	.byte	0x00, 0xf5, 0x21, 0x00


	//----- nvinfo : EIATTR_KPARAM_INFO
	.align		4
.L_45:
        /*00e8*/ 	.byte	0x04, 0x17
        /*00ea*/ 	.short	(.L_47 - .L_46)
.L_46:
        /*00ec*/ 	.word	0x00000000
        /*00f0*/ 	.short	0x0002
        /*00f2*/ 	.short	0x0010
        /*00f4*/ 	.byte	0x00, 0xf5, 0x21, 0x00


	//----- nvinfo : EIATTR_KPARAM_INFO
	.align		4
.L_47:
        /*00f8*/ 	.byte	0x04, 0x17
        /*00fa*/ 	.short	(.L_49 - .L_48)
.L_48:
        /*00fc*/ 	.word	0x00000000
        /*0100*/ 	.short	0x0001
        /*0102*/ 	.short	0x0008
        /*0104*/ 	.byte	0x00, 0xf5, 0x21, 0x00


	//----- nvinfo : EIATTR_KPARAM_INFO
	.align		4
.L_49:
        /*0108*/ 	.byte	0x04, 0x17
        /*010a*/ 	.short	(.L_51 - .L_50)
.L_50:
        /*010c*/ 	.word	0x00000000
        /*0110*/ 	.short	0x0000
        /*0112*/ 	.short	0x0000
        /*0114*/ 	.byte	0x00, 0xf5, 0x21, 0x00


	//----- nvinfo : EIATTR_SPARSE_MMA_MASK
	.align		4
.L_51:
        /*0118*/ 	.byte	0x03, 0x50
        /*011a*/ 	.short	0x0000


	//----- nvinfo : EIATTR_MAXREG_COUNT
	.align		4
        /*011c*/ 	.byte	0x03, 0x1b
        /*011e*/ 	.short	0x00ff


	//----- nvinfo : EIATTR_MERCURY_ISA_VERSION
	.align		4
        /*0120*/ 	.byte	0x03, 0x5f
        /*0122*/ 	.short	0x0101


	//----- nvinfo : EIATTR_VRC_CTA_INIT_COUNT
	.align		4
        /*0124*/ 	.byte	0x02, 0x4a
	.zero		1
	.zero		1


	//----- nvinfo : EIATTR_EXIT_INSTR_OFFSETS
	.align		4
        /*0128*/ 	.byte	0x04, 0x1c
        /*012a*/ 	.short	(.L_53 - .L_52)


	//   ....[0]....
.L_52:
        /*012c*/ 	.word	0x00000070


	//   ....[1]....
        /*0130*/ 	.word	0x00000570


	//----- nvinfo : EIATTR_CRS_STACK_SIZE
	.align		4
.L_53:
        /*0134*/ 	.byte	0x04, 0x1e
        /*0136*/ 	.short	(.L_55 - .L_54)
.L_54:
        /*0138*/ 	.word	0x00000000


	//----- nvinfo : EIATTR_CBANK_PARAM_SIZE
	.align		4
.L_55:
        /*013c*/ 	.byte	0x03, 0x19
        /*013e*/ 	.short	0x0070


	//----- nvinfo : EIATTR_PARAM_CBANK
	.align		4
        /*0140*/ 	.byte	0x04, 0x0a
        /*0142*/ 	.short	(.L_57 - .L_56)
	.align		4
.L_56:
        /*0144*/ 	.word	index@(.nv.constant0._Z15kernelgpuPaira1IfEvPT_S1_S1_S1_PiS2_S2_S2_S1_S1_S2_iiiiii)
        /*0148*/ 	.short	0x0380
        /*014a*/ 	.short	0x0070


	//----- nvinfo : EIATTR_SW_WAR
	.align		4
.L_57:
        /*014c*/ 	.byte	0x04, 0x36
        /*014e*/ 	.short	(.L_59 - .L_58)
.L_58:
        /*0150*/ 	.word	0x00000008
.L_59:


//--------------------- .nv.info._Z15kernelgpuPaira1IdEvPT_S1_S1_S1_PiS2_S2_S2_S1_S1_S2_iiiiii --------------------------
	.section	.nv.info._Z15kernelgpuPaira1IdEvPT_S1_S1_S1_PiS2_S2_S2_S1_S1_S2_iiiiii,"",@"SHT_CUDA_INFO"
	.sectionflags	@""
	.align	4


	//----- nvinfo : EIATTR_CUDA_API_VERSION
	.align		4
        /*0000*/ 	.byte	0x04, 0x37
        /*0002*/ 	.short	(.L_61 - .L_60)
.L_60:
        /*0004*/ 	.word	0x00000082


	//----- nvinfo : EIATTR_KPARAM_INFO
	.align		4
.L_61:
        /*0008*/ 	.byte	0x04, 0x17
        /*000a*/ 	.short	(.L_63 - .L_62)
.L_62:
        /*000c*/ 	.word	0x00000000
        /*0010*/ 	.short	0x0010
        /*0012*/ 	.short	0x006c
        /*0014*/ 	.byte	0x00, 0xf0, 0x11, 0x00


	//----- nvinfo : EIATTR_KPARAM_INFO
	.align		4
.L_63:
        /*0018*/ 	.byte	0x04, 0x17
        /*001a*/ 	.short	(.L_65 - .L_64)
.L_64:
        /*001c*/ 	.word	0x00000000
        /*0020*/ 	.short	0x000f
        /*0022*/ 	.short	0x0068
        /*0024*/ 	.byte	0x00, 0xf0, 0x11, 0x00


	//----- nvinfo : EIATTR_KPARAM_INFO
	.align		4
.L_65:
        /*0028*/ 	.byte	0x04, 0x17
        /*002a*/ 	.short	(.L_67 - .L_66)
.L_66:
        /*002c*/ 	.word	0x00000000
        /*0030*/ 	.short	0x000e
        /*0032*/ 	.short	0x0064
        /*0034*/ 	.byte	0x00, 0xf0, 0x11, 0x00


	//----- nvinfo : EIATTR_KPARAM_INFO
	.align		4
.L_67:
        /*0038*/ 	.byte	0x04, 0x17
        /*003a*/ 	.short	(.L_69 - .L_68)
.L_68:
        /*003c*/ 	.word	0x00000000
        /*0040*/ 	.short	0x000d
        /*0042*/ 	.short	0x0060
        /*0044*/ 	.byte	0x00, 0xf0, 0x11, 0x00


	//----- nvinfo : EIATTR_KPARAM_INFO
	.align		4
.L_69:
        /*0048*/ 	.byte	0x04, 0x17
        /*004a*/ 	.short	(.L_71 - .L_70)
.L_70:
        /*004c*/ 	.word	0x00000000
        /*0050*/ 	.short	0x000c
        /*0052*/ 	.short	0x005c
        /*0054*/ 	.byte	0x00, 0xf0, 0x11, 0x00


	//----- nvinfo : EIATTR_KPARAM_INFO
	.align		4
.L_71:
        /*0058*/ 	.byte	0x04, 0x17
        /*005a*/ 	.short	(.L_73 - .L_72)
.L_72:
        /*005c*/ 	.word	0x00000000
        /*0060*/ 	.short	0x000b
        /*0062*/ 	.short	0x0058
        /*0064*/ 	.byte	0x00, 0xf0, 0x11, 0x00


	//----- nvinfo : EIATTR_KPARAM_INFO
	.align		4
.L_73:
        /*0068*/ 	.byte	0x04, 0x17
        /*006a*/ 	.short	(.L_75 - .L_74)
.L_74:
        /*006c*/ 	.word	0x00000000
        /*0070*/ 	.short	0x000a
        /*0072*/ 	.short	0x0050
        /*0074*/ 	.byte	0x00, 0xf5, 0x21, 0x00


	//----- nvinfo : EIATTR_KPARAM_INFO
	.align		4
.L_75:
        /*0078*/ 	.byte	0x04, 0x17
        /*007a*/ 	.short	(.L_77 - .L_76)
.L_76:
        /*007c*/ 	.word	0x00000000
        /*0080*/ 	.short	0x0009
        /*0082*/ 	.short	0x0048
        /*0084*/ 	.byte	0x00, 0xf5, 0x21, 0x00


	//----- nvinfo : EIATTR_KPARAM_INFO
	.align		4
.L_77:
        /*0088*/ 	.byte	0x04, 0x17
        /*008a*/ 	.short	(.L_79 - .L_78)
.L_78:
        /*008c*/ 	.word	0x00000000
        /*0090*/ 	.short	0x0008
        /*0092*/ 	.short	0x0040
        /*0094*/ 	.byte	0x00, 0xf5, 0x21, 0x00


	//----- nvinfo : EIATTR_KPARAM_INFO
	.align		4
.L_79:
        /*0098*/ 	.byte	0x04, 0x17
        /*009a*/ 	.short	(.L_81 - .L_80)
.L_80:
        /*009c*/ 	.word	0x00000000
        /*00a0*/ 	.short	0x0007
        /*00a2*/ 	.short	0x0038
        /*00a4*/ 	.byte	0x00, 0xf5, 0x21, 0x00


	//----- nvinfo : EIATTR_KPARAM_INFO
	.align		4
.L_81:
        /*00a8*/ 	.byte	0x04, 0x17
        /*00aa*/ 	.short	(.L_83 - .L_82)
.L_82:
        /*00ac*/ 	.word	0x00000000
        /*00b0*/ 	.short	0x0006
        /*00b2*/ 	.short	0x0030
        /*00b4*/ 	.byte	0x00, 0xf5, 0x21, 0x00


	//----- nvinfo : EIATTR_KPARAM_INFO
	.align		4
.L_83:
        /*00b8*/ 	.byte	0x04, 0x17
        /*00ba*/ 	.short	(.L_85 - .L_84)
.L_84:
        /*00bc*/ 	.word	0x00000000
        /*00c0*/ 	.short	0x0005
        /*00c2*/ 	.short	0x0028
        /*00c4*/ 	.byte	0x00, 0xf5, 0x21, 0x00


	//----- nvinfo : EIATTR_KPARAM_INFO
	.align		4
.L_85:
        /*00c8*/ 	.byte	0x04, 0x17
        /*00ca*/ 	.short	(.L_87 - .L_86)
.L_86:
        /*00cc*/ 	.word	0x00000000
        /*00d0*/ 	.short	0x0004
        /*00d2*/ 	.short	0x0020
        /*00d4*/ 	.byte	0x00, 0xf5, 0x21, 0x00


	//----- nvinfo : EIATTR_KPARAM_INFO
	.align		4
.L_87:
        /*00d8*/ 	.byte	0x04, 0x17
        /*00da*/ 	.short	(.L_89 - .L_88)
.L_88:
        /*00dc*/ 	.word	0x00000000
        /*00e0*/ 	.short	0x0003
        /*00e2*/ 	.short	0x0018
        /*00e4*/ 	.byte	0x00, 0xf5, 0x21, 0x00


	//----- nvinfo : EIATTR_KPARAM_INFO
	.align		4
.L_89:
        /*00e8*/ 	.byte	0x04, 0x17
        /*00ea*/ 	.short	(.L_91 - .L_90)
.L_90:
        /*00ec*/ 	.word	0x00000000
        /*00f0*/ 	.short	0x0002
        /*00f2*/ 	.short	0x0010
        /*00f4*/ 	.byte	0x00, 0xf5, 0x21, 0x00


	//----- nvinfo : EIATTR_KPARAM_INFO
	.align		4
.L_91:
        /*00f8*/ 	.byte	0x04, 0x17
        /*00fa*/ 	.short	(.L_93 - .L_92)
.L_92:
        /*00fc*/ 	.word	0x00000000
        /*0100*/ 	.short	0x0001
        /*0102*/ 	.short	0x0008
        /*0104*/ 	.byte	0x00, 0xf5, 0x21, 0x00


	//----- nvinfo : EIATTR_KPARAM_INFO
	.align		4
.L_93:
        /*0108*/ 	.byte	0x04, 0x17
        /*010a*/ 	.short	(.L_95 - .L_94)
.L_94:
        /*010c*/ 	.word	0x00000000
        /*0110*/ 	.short	0x0000
        /*0112*/ 	.short	0x0000
        /*0114*/ 	.byte	0x00, 0xf5, 0x21, 0x00


	//----- nvinfo : EIATTR_SPARSE_MMA_MASK
	.align		4
.L_95:
        /*0118*/ 	.byte	0x03, 0x50
        /*011a*/ 	.short	0x0000


	//----- nvinfo : EIATTR_MAXREG_COUNT
	.align		4
        /*011c*/ 	.byte	0x03, 0x1b
        /*011e*/ 	.short	0x00ff


	//----- nvinfo : EIATTR_MERCURY_ISA_VERSION
	.align		4
        /*0120*/ 	.byte	0x03, 0x5f
        /*0122*/ 	.short	0x0101


	//----- nvinfo : EIATTR_VRC_CTA_INIT_COUNT
	.align		4
        /*0124*/ 	.byte	0x02, 0x4a
	.zero		1
	.zero		1


	//----- nvinfo : EIATTR_EXIT_INSTR_OFFSETS
	.align		4
        /*0128*/ 	.byte	0x04, 0x1c
        /*012a*/ 	.short	(.L_97 - .L_96)


	//   ....[0]....
.L_96:
        /*012c*/ 	.word	0x00000070


	//   ....[1]....
        /*0130*/ 	.word	0x00000520


	//----- nvinfo : EIATTR_CRS_STACK_SIZE
	.align		4
.L_97:
        /*0134*/ 	.byte	0x04, 0x1e
        /*0136*/ 	.short	(.L_99 - .L_98)
.L_98:
        /*0138*/ 	.word	0x00000000


	//----- nvinfo : EIATTR_CBANK_PARAM_SIZE
	.align		4
.L_99:
        /*013c*/ 	.byte	0x03, 0x19
        /*013e*/ 	.short	0x0070


	//----- nvinfo : EIATTR_PARAM_CBANK
	.align		4
        /*0140*/ 	.byte	0x04, 0x0a
        /*0142*/ 	.short	(.L_101 - .L_100)
	.align		4
.L_100:
        /*0144*/ 	.word	index@(.nv.constant0._Z15kernelgpuPaira1IdEvPT_S1_S1_S1_PiS2_S2_S2_S1_S1_S2_iiiiii)
        /*0148*/ 	.short	0x0380
        /*014a*/ 	.short	0x0070


	//----- nvinfo : EIATTR_SW_WAR
	.align		4
.L_101:
        /*014c*/ 	.byte	0x04, 0x36
        /*014e*/ 	.short	(.L_103 - .L_102)
.L_102:
        /*0150*/ 	.word	0x00000008
.L_103:


//--------------------- .nv.callgraph             --------------------------
	.section	.nv.callgraph,"",@"SHT_CUDA_CALLGRAPH"
	.align	4
	.sectionentsize	8
	.align		4
        /*0000*/ 	.word	0x00000000
	.align		4
        /*0004*/ 	.word	0xffffffff
	.align		4
        /*0008*/ 	.word	0x00000000
	.align		4
        /*000c*/ 	.word	0xfffffffe
	.align		4
        /*0010*/ 	.word	0x00000000
	.align		4
        /*0014*/ 	.word	0xfffffffd
	.align		4
        /*0018*/ 	.word	0x00000000
	.align		4
        /*001c*/ 	.word	0xfffffffc


//--------------------- .text._Z15kernelgpuPaira1IfEvPT_S1_S1_S1_PiS2_S2_S2_S1_S1_S2_iiiiii --------------------------
	.section	.text._Z15kernelgpuPaira1IfEvPT_S1_S1_S1_PiS2_S2_S2_S1_S1_S2_iiiiii,"ax",@progbits
	.align	128
        .global         _Z15kernelgpuPaira1IfEvPT_S1_S1_S1_PiS2_S2_S2_S1_S1_S2_iiiiii
        .type           _Z15kernelgpuPaira1IfEvPT_S1_S1_S1_PiS2_S2_S2_S1_S1_S2_iiiiii,@function
        .size           _Z15kernelgpuPaira1IfEvPT_S1_S1_S1_PiS2_S2_S2_S1_S1_S2_iiiiii,(.L_x_22 - _Z15kernelgpuPaira1IfEvPT_S1_S1_S1_PiS2_S2_S2_S1_S1_S2_iiiiii)
        .other          _Z15kernelgpuPaira1IfEvPT_S1_S1_S1_PiS2_S2_S2_S1_S1_S2_iiiiii,@"STO_CUDA_ENTRY STV_DEFAULT"
_Z15kernelgpuPaira1IfEvPT_S1_S1_S1_PiS2_S2_S2_S1_S1_S2_iiiiii:
.text._Z15kernelgpuPaira1IfEvPT_S1_S1_S1_PiS2_S2_S2_S1_S1_S2_iiiiii:
[----:B------:R-:W-:Y:S01]  /*0000*/  LDC R1, c[0x0][0x37c] ;  /* 0x0000df00ff017b82 */ /* 0x000fe20000000800 */
[----:B------:R-:W0:Y:S07]  /*0010*/  S2R R4, SR_TID.X ;  /* 0x0000000000047919 */ /* 0x000e2e0000002100 */
[----:B------:R-:W0:Y:S01]  /*0020*/  S2UR UR4, SR_CTAID.X ;  /* 0x00000000000479c3 */ /* 0x000e220000002500 */
[----:B------:R-:W1:Y:S07]  /*0030*/  LDCU UR5, c[0x0][0x3ec] ;  /* 0x00007d80ff0577ac */ /* 0x000e6e0008000800 */
[----:B------:R-:W0:Y:S02]  /*0040*/  LDC R5, c[0x0][0x360] ;  /* 0x0000d800ff057b82 */ /* 0x000e240000000800 */
[----:B0-----:R-:W-:-:S05]  /*0050*/  IMAD R4, R5, UR4, R4 ;  /* 0x0000000405047c24 */ /* 0x001fca000f8e0204 */
[----:B-1----:R-:W-:-:S13]  /*0060*/  ISETP.GE.AND P0, PT, R4, UR5, PT ;  /* 0x0000000504007c0c */ /* 0x002fda000bf06270 */
[----:B------:R-:W-:Y:S05]  /*0070*/  @P0 EXIT ;  /* 0x000000000000094d */ /* 0x000fea0003800000 */
[----:B------:R-:W0:Y:S01]  /*0080*/  LDC.64 R10, c[0x0][0x388] ;  /* 0x0000e200ff0a7b82 */ /* 0x000e220000000a00 */
[----:B------:R-:W1:Y:S01]  /*0090*/  LDCU UR4, c[0x0][0x370] ;  /* 0x00006e00ff0477ac */ /* 0x000e620008000800 */
[----:B------:R-:W2:Y:S06]  /*00a0*/  LDCU.64 UR6, c[0x0][0x358] ;  /* 0x00006b00ff0677ac */ /* 0x000eac0008000a00 */
[----:B------:R-:W3:Y:S01]  /*00b0*/  LDC.64 R8, c[0x0][0x380] ;  /* 0x0000e000ff087b82 */ /* 0x000ee20000000a00 */
[----:B------:R-:W4:Y:S01]  /*00c0*/  LDCU UR5, c[0x0][0x3ec] ;  /* 0x00007d80ff0577ac */ /* 0x000f220008000800 */
[----:B-1----:R-:W-:-:S07]  /*00d0*/  IMAD R5, R5, UR4, RZ ;  /* 0x0000000405057c24 */ /* 0x002fce000f8e02ff */
.L_x_4:
[----:B------:R-:W-:-:S04]  /*00e0*/  IMAD R17, R4, 0x3, RZ ;  /* 0x0000000304117824 */ /* 0x000fc800078e02ff */
[----:B0-----:R-:W-:-:S05]  /*00f0*/  IMAD.WIDE R16, R17, 0x4, R10 ;  /* 0x0000000411107825 */ /* 0x001fca00078e020a */
[----:B-12---:R-:W2:Y:S04]  /*0100*/  LDG.E R7, desc[UR6][R16.64+0x4] ;  /* 0x0000040610077981 */ /* 0x006ea8000c1e1900 */
[----:B------:R-:W4:Y:S04]  /*0110*/  LDG.E R0, desc[UR6][R16.64] ;  /* 0x0000000610007981 */ /* 0x000f28000c1e1900 */
[----:B------:R-:W3:Y:S01]  /*0120*/  LDG.E R12, desc[UR6][R16.64+0x8] ;  /* 0x00000806100c7981 */ /* 0x000ee2000c1e1900 */
[----:B------:R-:W0:Y:S03]  /*0130*/  LDC.64 R2, c[0x0][0x3c0] ;  /* 0x0000f000ff027b82 */ /* 0x000e260000000a00 */
[----:B0-----:R-:W3:Y:S01]  /*0140*/  LDG.E R14, desc[UR6][R2.64+0x4] ;  /* 0x00000406020e7981 */ /* 0x001ee2000c1e1900 */
[----:B------:R-:W-:-:S03]  /*0150*/  IMAD.MOV.U32 R18, RZ, RZ, 0x1 ;  /* 0x00000001ff127424 */ /* 0x000fc600078e00ff */
[----:B------:R0:W5:Y:S01]  /*0160*/  LDG.E R6, desc[UR6][R2.64] ;  /* 0x0000000602067981 */ /* 0x000162000c1e1900 */
[----:B------:R-:W-:Y:S01]  /*0170*/  BSSY.RECONVERGENT B0, `(.L_x_0) ;  /* 0x000001d000007945 */ /* 0x000fe20003800200 */
[----:B--2---:R-:W-:-:S04]  /*0180*/  FMUL R7, R7, R7 ;  /* 0x0000000707077220 */ /* 0x004fc80000400000 */
[----:B----4-:R-:W-:-:S04]  /*0190*/  FFMA R7, R0, R0, R7 ;  /* 0x0000000000077223 */ /* 0x010fc80000000007 */
[----:B---3--:R-:W-:-:S04]  /*01a0*/  FFMA R7, R12, R12, R7 ;  /* 0x0000000c0c077223 */ /* 0x008fc80000000007 */
[----:B------:R-:W-:-:S04]  /*01b0*/  FMUL R26, R7, R7 ;  /* 0x00000007071a7220 */ /* 0x000fc80000400000 */
[----:B------:R-:W-:-:S04]  /*01c0*/  FMUL R26, R7, R26 ;  /* 0x0000001a071a7220 */ /* 0x000fc80000400000 */
[----:B------:R-:W1:Y:S08]  /*01d0*/  F2F.F64.F32 R12, R26 ;  /* 0x0000001a000c7310 */ /* 0x000e700000201800 */
[----:B------:R-:W2:Y:S08]  /*01e0*/  F2F.F64.F32 R14, R14 ;  /* 0x0000000e000e7310 */ /* 0x000eb00000201800 */
[----:B-1----:R-:W1:Y:S01]  /*01f0*/  MUFU.RCP64H R19, R13 ;  /* 0x0000000d00137308 */ /* 0x002e620000001800 */
[----:B--2---:R-:W-:Y:S01]  /*0200*/  FSETP.GEU.AND P1, PT, |R15|, 6.5827683646048100446e-37, PT ;  /* 0x036000000f00780b */ /* 0x004fe20003f2e200 */
[----:B-1----:R-:W-:-:S08]  /*0210*/  DFMA R16, -R12, R18, 1 ;  /* 0x3ff000000c10742b */ /* 0x002fd00000000112 */
[----:B------:R-:W-:-:S08]  /*0220*/  DFMA R16, R16, R16, R16 ;  /* 0x000000101010722b */ /* 0x000fd00000000010 */
[----:B------:R-:W-:-:S08]  /*0230*/  DFMA R16, R18, R16, R18 ;  /* 0x000000101210722b */ /* 0x000fd00000000012 */
[----:B0-----:R-:W-:-:S08]  /*0240*/  DFMA R2, -R12, R16, 1 ;  /* 0x3ff000000c02742b */ /* 0x001fd00000000110 */
[----:B------:R-:W-:-:S08]  /*0250*/  DFMA R2, R16, R2, R16 ;  /* 0x000000021002722b */ /* 0x000fd00000000010 */
[----:B------:R-:W-:-:S08]  /*0260*/  DMUL R16, R14, R2 ;  /* 0x000000020e107228 */ /* 0x000fd00000000000 */
[----:B------:R-:W-:-:S08]  /*0270*/  DFMA R18, -R12, R16, R14 ;  /* 0x000000100c12722b */ /* 0x000fd0000000010e */
[----:B------:R-:W-:-:S10]  /*0280*/  DFMA R2, R2, R18, R16 ;  /* 0x000000120202722b */ /* 0x000fd40000000010 */
[----:B------:R-:W-:-:S05]  /*0290*/  FFMA R0, RZ, R13, R3 ;  /* 0x0000000dff007223 */ /* 0x000fca0000000003 */
[----:B------:R-:W-:-:S13]  /*02a0*/  FSETP.GT.AND P0, PT, |R0|, 1.469367938527859385e-39, PT ;  /* 0x001000000000780b */ /* 0x000fda0003f04200 */
[----:B------:R-:W-:Y:S05]  /*02b0*/  @P0 BRA P1, `(.L_x_1) ;  /* 0x0000000000200947 */ /* 0x000fea0000800000 */
[----:B------:R-:W-:Y:S01]  /*02c0*/  IMAD.MOV.U32 R16, RZ, RZ, R14 ;  /* 0x000000ffff107224 */ /* 0x000fe200078e000e */
[----:B------:R-:W-:Y:S01]  /*02d0*/  MOV R0, 0x320 ;  /* 0x0000032000007802 */ /* 0x000fe20000000f00 */
[----:B------:R-:W-:Y:S02]  /*02e0*/  IMAD.MOV.U32 R17, RZ, RZ, R15 ;  /* 0x000000ffff117224 */ /* 0x000fe400078e000f */
[----:B------:R-:W-:Y:S02]  /*02f0*/  IMAD.MOV.U32 R14, RZ, RZ, R12 ;  /* 0x000000ffff0e7224 */ /* 0x000fe400078e000c */
[----:B------:R-:W-:-:S07]  /*0300*/  IMAD.MOV.U32 R15, RZ, RZ, R13 ;  /* 0x000000ffff0f7224 */ /* 0x000fce00078e000d */
[----:B-----5:R-:W-:Y:S05]  /*0310*/  CALL.REL.NOINC `($__internal_0_$__cuda_sm20_div_rn_f64_full) ;  /* 0x0000000000987944 */ /* 0x020fea0003c00000 */
[----:B------:R-:W-:Y:S02]  /*0320*/  IMAD.MOV.U32 R2, RZ, RZ, R20 ;  /* 0x000000ffff027224 */ /* 0x000fe400078e0014 */
[----:B------:R-:W-:-:S07]  /*0330*/  IMAD.MOV.U32 R3, RZ, RZ, R21 ;  /* 0x000000ffff037224 */ /* 0x000fce00078e0015 */
.L_x_1:
[----:B------:R-:W-:Y:S05]  /*0340*/  BSYNC.RECONVERGENT B0 ;  /* 0x0000000000007941 */ /* 0x000fea0003800200 */
.L_x_0:
[C---:B------:R-:W-:Y:S01]  /*0350*/  FMUL R26, R7.reuse, R26 ;  /* 0x0000001a071a7220 */ /* 0x040fe20000400000 */
[----:B------:R-:W-:Y:S01]  /*0360*/  IMAD.MOV.U32 R12, RZ, RZ, 0x1 ;  /* 0x00000001ff0c7424 */ /* 0x000fe200078e00ff */
[----:B------:R-:W-:Y:S02]  /*0370*/  BSSY.RECONVERGENT B0, `(.L_x_2) ;  /* 0x0000018000007945 */ /* 0x000fe40003800200 */
[----:B------:R-:W-:-:S04]  /*0380*/  FMUL R26, R7, R26 ;  /* 0x0000001a071a7220 */ /* 0x000fc80000400000 */
[----:B------:R-:W-:Y:S02]  /*0390*/  FMUL R14, R7, R26 ;  /* 0x0000001a070e7220 */ /* 0x000fe40000400000 */
[----:B-----5:R-:W0:Y:S08]  /*03a0*/  F2F.F64.F32 R6, R6 ;  /* 0x0000000600067310 */ /* 0x020e300000201800 */
[----:B------:R-:W1:Y:S01]  /*03b0*/  F2F.F64.F32 R14, R14 ;  /* 0x0000000e000e7310 */ /* 0x000e620000201800 */
[----:B0-----:R-:W-:-:S07]  /*03c0*/  FSETP.GEU.AND P1, PT, |R7|, 6.5827683646048100446e-37, PT ;  /* 0x036000000700780b */ /* 0x001fce0003f2e200 */
[----:B-1----:R-:W0:Y:S02]  /*03d0*/  MUFU.RCP64H R13, R15 ;  /* 0x0000000f000d7308 */ /* 0x002e240000001800 */
[----:B0-----:R-:W-:-:S08]  /*03e0*/  DFMA R16, -R14, R12, 1 ;  /* 0x3ff000000e10742b */ /* 0x001fd0000000010c */
[----:B------:R-:W-:-:S08]  /*03f0*/  DFMA R16, R16, R16, R16 ;  /* 0x000000101010722b */ /* 0x000fd00000000010 */
[----:B------:R-:W-:-:S08]  /*0400*/  DFMA R16, R12, R16, R12 ;  /* 0x000000100c10722b */ /* 0x000fd0000000000c */
[----:B------:R-:W-:-:S08]  /*0410*/  DFMA R12, -R14, R16, 1 ;  /* 0x3ff000000e0c742b */ /* 0x000fd00000000110 */
        /* <DEDUP_REMOVED lines=9> */
[----:B------:R-:W-:-:S07]  /*04b0*/  IMAD.MOV.U32 R17, RZ, RZ, R7 ;  /* 0x000000ffff117224 */ /* 0x000fce00078e0007 */
[----:B------:R-:W-:Y:S05]  /*04c0*/  CALL.REL.NOINC `($__internal_0_$__cuda_sm20_div_rn_f64_full) ;  /* 0x00000000002c7944 */ /* 0x000fea0003c00000 */
[----:B------:R-:W-:Y:S02]  /*04d0*/  IMAD.MOV.U32 R12, RZ, RZ, R20 ;  /* 0x000000ffff0c7224 */ /* 0x000fe400078e0014 */
[----:B------:R-:W-:-:S07]  /*04e0*/  IMAD.MOV.U32 R13, RZ, RZ, R21 ;  /* 0x000000ffff0d7224 */ /* 0x000fce00078e0015 */
.L_x_3:
[----:B------:R-:W-:Y:S05]  /*04f0*/  BSYNC.RECONVERGENT B0 ;  /* 0x0000000000007941 */ /* 0x000fea0003800200 */
.L_x_2:
[----:B------:R-:W-:Y:S01]  /*0500*/  DADD R2, R12, -R2 ;  /* 0x000000000c027229 */ /* 0x000fe20000000802 */
[----:B------:R-:W-:Y:S01]  /*0510*/  IMAD.WIDE R6, R4, 0x4, R8 ;  /* 0x0000000404067825 */ /* 0x000fe200078e0208 */
[----:B------:R-:W-:-:S04]  /*0520*/  IADD3 R4, PT, PT, R5, R4, RZ ;  /* 0x0000000405047210 */ /* 0x000fc80007ffe0ff */
[----:B------:R-:W-:-:S04]  /*0530*/  ISETP.GE.AND P0, PT, R4, UR5, PT ;  /* 0x0000000504007c0c */ /* 0x000fc8000bf06270 */
[----:B------:R-:W0:Y:S02]  /*0540*/  F2F.F32.F64 R3, R2 ;  /* 0x0000000200037310 */ /* 0x000e240000301000 */
[----:B0-----:R1:W-:Y:S07]  /*0550*/  STG.E desc[UR6][R6.64], R3 ;  /* 0x0000000306007986 */ /* 0x0013ee000c101906 */
[----:B------:R-:W-:Y:S05]  /*0560*/  @!P0 BRA `(.L_x_4) ;  /* 0xfffffff800dc8947 */ /* 0x000fea000383ffff */
[----:B------:R-:W-:Y:S05]  /*0570*/  EXIT ;  /* 0x000000000000794d */ /* 0x000fea0003800000 */
        .weak           $__internal_0_$__cuda_sm20_div_rn_f64_full
        .type           $__internal_0_$__cuda_sm20_div_rn_f64_full,@function
        .size           $__internal_0_$__cuda_sm20_div_rn_f64_full,(.L_x_22 - $__internal_0_$__cuda_sm20_div_rn_f64_full)
$__internal_0_$__cuda_sm20_div_rn_f64_full:
[C---:B------:R-:W-:Y:S01]  /*0580*/  FSETP.GEU.AND P0, PT, |R15|.reuse, 1.469367938527859385e-39, PT ;  /* 0x001000000f00780b */ /* 0x040fe20003f0e200 */
[----:B------:R-:W-:Y:S01]  /*0590*/  IMAD.MOV.U32 R18, RZ, RZ, 0x1 ;  /* 0x00000001ff127424 */ /* 0x000fe200078e00ff */
[----:B------:R-:W-:Y:S01]  /*05a0*/  LOP3.LUT R12, R15, 0x800fffff, RZ, 0xc0, !PT ;  /* 0x800fffff0f0c7812 */ /* 0x000fe200078ec0ff */
[----:B------:R-:W-:Y:S01]  /*05b0*/  IMAD.MOV.U32 R28, RZ, RZ, 0x1ca00000 ;  /* 0x1ca00000ff1c7424 */ /* 0x000fe200078e00ff */
[C---:B------:R-:W-:Y:S01]  /*05c0*/  FSETP.GEU.AND P2, PT, |R17|.reuse, 1.469367938527859385e-39, PT ;  /* 0x001000001100780b */ /* 0x040fe20003f4e200 */
[----:B------:R-:W-:Y:S01]  /*05d0*/  BSSY.RECONVERGENT B1, `(.L_x_5) ;  /* 0x0000052000017945 */ /* 0x000fe20003800200 */
[----:B------:R-:W-:Y:S01]  /*05e0*/  LOP3.LUT R13, R12, 0x3ff00000, RZ, 0xfc, !PT ;  /* 0x3ff000000c0d7812 */ /* 0x000fe200078efcff */
[----:B------:R-:W-:Y:S01]  /*05f0*/  IMAD.MOV.U32 R12, RZ, RZ, R14 ;  /* 0x000000ffff0c7224 */ /* 0x000fe200078e000e */
[----:B------:R-:W-:Y:S02]  /*0600*/  LOP3.LUT R27, R17, 0x7ff00000, RZ, 0xc0, !PT ;  /* 0x7ff00000111b7812 */ /* 0x000fe400078ec0ff */
[----:B------:R-:W-:-:S03]  /*0610*/  LOP3.LUT R29, R15, 0x7ff00000, RZ, 0xc0, !PT ;  /* 0x7ff000000f1d7812 */ /* 0x000fc600078ec0ff */
[----:B------:R-:W-:Y:S01]  /*0620*/  @!P0 DMUL R12, R14, 8.98846567431157953865e+307 ;  /* 0x7fe000000e0c8828 */ /* 0x000fe20000000000 */
[----:B------:R-:W-:-:S03]  /*0630*/  ISETP.GE.U32.AND P1, PT, R27, R29, PT ;  /* 0x0000001d1b00720c */ /* 0x000fc60003f26070 */
[----:B------:R-:W-:Y:S02]  /*0640*/  @!P2 LOP3.LUT R20, R15, 0x7ff00000, RZ, 0xc0, !PT ;  /* 0x7ff000000f14a812 */ /* 0x000fe400078ec0ff */
[----:B------:R-:W0:Y:S02]  /*0650*/  MUFU.RCP64H R19, R13 ;  /* 0x0000000d00137308 */ /* 0x000e240000001800 */
[----:B------:R-:W-:Y:S02]  /*0660*/  @!P2 ISETP.GE.U32.AND P3, PT, R27, R20, PT ;  /* 0x000000141b00a20c */ /* 0x000fe40003f66070 */
[----:B------:R-:W-:Y:S02]  /*0670*/  @!P0 LOP3.LUT R29, R13, 0x7ff00000, RZ, 0xc0, !PT ;  /* 0x7ff000000d1d8812 */ /* 0x000fe400078ec0ff */
[----:B------:R-:W-:-:S04]  /*0680*/  @!P2 SEL R21, R28, 0x63400000, !P3 ;  /* 0x634000001c15a807 */ /* 0x000fc80005800000 */
[----:B------:R-:W-:-:S04]  /*0690*/  @!P2 LOP3.LUT R24, R21, 0x80000000, R17, 0xf8, !PT ;  /* 0x800000001518a812 */ /* 0x000fc800078ef811 */
[----:B------:R-:W-:Y:S01]  /*06a0*/  @!P2 LOP3.LUT R25, R24, 0x100000, RZ, 0xfc, !PT ;  /* 0x001000001819a812 */ /* 0x000fe200078efcff */
[----:B------:R-:W-:Y:S01]  /*06b0*/  @!P2 IMAD.MOV.U32 R24, RZ, RZ, RZ ;  /* 0x000000ffff18a224 */ /* 0x000fe200078e00ff */
[----:B0-----:R-:W-:-:S08]  /*06c0*/  DFMA R22, R18, -R12, 1 ;  /* 0x3ff000001216742b */ /* 0x001fd0000000080c */
[----:B------:R-:W-:-:S08]  /*06d0*/  DFMA R22, R22, R22, R22 ;  /* 0x000000161616722b */ /* 0x000fd00000000016 */
[----:B------:R-:W-:Y:S01]  /*06e0*/  DFMA R22, R18, R22, R18 ;  /* 0x000000161216722b */ /* 0x000fe20000000012 */
[----:B------:R-:W-:Y:S01]  /*06f0*/  SEL R19, R28, 0x63400000, !P1 ;  /* 0x634000001c137807 */ /* 0x000fe20004800000 */
[----:B------:R-:W-:-:S03]  /*0700*/  IMAD.MOV.U32 R18, RZ, RZ, R16 ;  /* 0x000000ffff127224 */ /* 0x000fc600078e0010 */
[----:B------:R-:W-:-:S03]  /*0710*/  LOP3.LUT R19, R19, 0x800fffff, R17, 0xf8, !PT ;  /* 0x800fffff13137812 */ /* 0x000fc600078ef811 */
[----:B------:R-:W-:-:S03]  /*0720*/  DFMA R20, R22, -R12, 1 ;  /* 0x3ff000001614742b */ /* 0x000fc6000000080c */
[----:B------:R-:W-:-:S05]  /*0730*/  @!P2 DFMA R18, R18, 2, -R24 ;  /* 0x400000001212a82b */ /* 0x000fca0000000818 */
[----:B------:R-:W-:-:S08]  /*0740*/  DFMA R20, R22, R20, R22 ;  /* 0x000000141614722b */ /* 0x000fd00000000016 */
[----:B------:R-:W-:-:S08]  /*0750*/  DMUL R22, R20, R18 ;  /* 0x0000001214167228 */ /* 0x000fd00000000000 */
[----:B------:R-:W-:-:S08]  /*0760*/  DFMA R24, R22, -R12, R18 ;  /* 0x8000000c1618722b */ /* 0x000fd00000000012 */
[----:B------:R-:W-:Y:S01]  /*0770*/  DFMA R24, R20, R24, R22 ;  /* 0x000000181418722b */ /* 0x000fe20000000016 */
[----:B------:R-:W-:Y:S01]  /*0780*/  IMAD.MOV.U32 R22, RZ, RZ, R27 ;  /* 0x000000ffff167224 */ /* 0x000fe200078e001b */
[----:B------:R-:W-:-:S05]  /*0790*/  @!P2 LOP3.LUT R22, R19, 0x7ff00000, RZ, 0xc0, !PT ;  /* 0x7ff000001316a812 */ /* 0x000fca00078ec0ff */
[----:B------:R-:W-:-:S05]  /*07a0*/  VIADD R20, R22, 0xffffffff ;  /* 0xffffffff16147836 */ /* 0x000fca0000000000 */
[----:B------:R-:W-:Y:S01]  /*07b0*/  ISETP.GT.U32.AND P0, PT, R20, 0x7feffffe, PT ;  /* 0x7feffffe1400780c */ /* 0x000fe20003f04070 */
[----:B------:R-:W-:-:S05]  /*07c0*/  VIADD R20, R29, 0xffffffff ;  /* 0xffffffff1d147836 */ /* 0x000fca0000000000 */
[----:B------:R-:W-:-:S13]  /*07d0*/  ISETP.GT.U32.OR P0, PT, R20, 0x7feffffe, P0 ;  /* 0x7feffffe1400780c */ /* 0x000fda0000704470 */
[----:B------:R-:W-:Y:S05]  /*07e0*/  @P0 BRA `(.L_x_6) ;  /* 0x00000000006c0947 */ /* 0x000fea0003800000 */
[----:B------:R-:W-:-:S04]  /*07f0*/  LOP3.LUT R20, R15, 0x7ff00000, RZ, 0xc0, !PT ;  /* 0x7ff000000f147812 */ /* 0x000fc800078ec0ff */
[CC--:B------:R-:W-:Y:S02]  /*0800*/  VIADDMNMX R16, R27.reuse, -R20.reuse, 0xb9600000, !PT ;  /* 0xb96000001b107446 */ /* 0x0c0fe40007800914 */
[----:B------:R-:W-:Y:S02]  /*0810*/  ISETP.GE.U32.AND P0, PT, R27, R20, PT ;  /* 0x000000141b00720c */ /* 0x000fe40003f06070 */
[----:B------:R-:W-:Y:S02]  /*0820*/  VIMNMX R16, PT, PT, R16, 0x46a00000, PT ;  /* 0x46a0000010107848 */ /* 0x000fe40003fe0100 */
[----:B------:R-:W-:-:S04]  /*0830*/  SEL R17, R28, 0x63400000, !P0 ;  /* 0x634000001c117807 */ /* 0x000fc80004000000 */
[----:B------:R-:W-:Y:S01]  /*0840*/  IADD3 R22, PT, PT, -R17, R16, RZ ;  /* 0x0000001011167210 */ /* 0x000fe20007ffe1ff */
[----:B------:R-:W-:-:S04]  /*0850*/  IMAD.MOV.U32 R16, RZ, RZ, RZ ;  /* 0x000000ffff107224 */ /* 0x000fc800078e00ff */
[----:B------:R-:W-:-:S06]  /*0860*/  VIADD R17, R22, 0x7fe00000 ;  /* 0x7fe0000016117836 */ /* 0x000fcc0000000000 */
[----:B------:R-:W-:-:S10]  /*0870*/  DMUL R20, R24, R16 ;  /* 0x0000001018147228 */ /* 0x000fd40000000000 */
[----:B------:R-:W-:-:S13]  /*0880*/  FSETP.GTU.AND P0, PT, |R21|, 1.469367938527859385e-39, PT ;  /* 0x001000001500780b */ /* 0x000fda0003f0c200 */
[----:B------:R-:W-:Y:S05]  /*0890*/  @P0 BRA `(.L_x_7) ;  /* 0x0000000000940947 */ /* 0x000fea0003800000 */
[----:B------:R-:W-:Y:S01]  /*08a0*/  DFMA R12, R24, -R12, R18 ;  /* 0x8000000c180c722b */ /* 0x000fe20000000012 */
[----:B------:R-:W-:-:S09]  /*08b0*/  IMAD.MOV.U32 R16, RZ, RZ, RZ ;  /* 0x000000ffff107224 */ /* 0x000fd200078e00ff */
[C---:B------:R-:W-:Y:S02]  /*08c0*/  FSETP.NEU.AND P0, PT, R13.reuse, RZ, PT ;  /* 0x000000ff0d00720b */ /* 0x040fe40003f0d000 */
[----:B------:R-:W-:-:S04]  /*08d0*/  LOP3.LUT R15, R13, 0x80000000, R15, 0x48, !PT ;  /* 0x800000000d0f7812 */ /* 0x000fc800078e480f */
[----:B------:R-:W-:-:S07]  /*08e0*/  LOP3.LUT R17, R15, R17, RZ, 0xfc, !PT ;  /* 0x000000110f117212 */ /* 0x000fce00078efcff */
[----:B------:R-:W-:Y:S05]  /*08f0*/  @!P0 BRA `(.L_x_7) ;  /* 0x00000000007c8947 */ /* 0x000fea0003800000 */
[----:B------:R-:W-:Y:S01]  /*0900*/  IMAD.MOV R13, RZ, RZ, -R22 ;  /* 0x000000ffff0d7224 */ /* 0x000fe200078e0a16 */
[----:B------:R-:W-:Y:S01]  /*0910*/  DMUL.RP R16, R24, R16 ;  /* 0x0000001018107228 */ /* 0x000fe20000008000 */
[----:B------:R-:W-:-:S06]  /*0920*/  IMAD.MOV.U32 R12, RZ, RZ, RZ ;  /* 0x000000ffff0c7224 */ /* 0x000fcc00078e00ff */
[----:B------:R-:W-:-:S03]  /*0930*/  DFMA R12, R20, -R12, R24 ;  /* 0x8000000c140c722b */ /* 0x000fc60000000018 */
[----:B------:R-:W-:-:S03]  /*0940*/  LOP3.LUT R15, R17, R15, RZ, 0x3c, !PT ;  /* 0x0000000f110f7212 */ /* 0x000fc600078e3cff */
[----:B------:R-:W-:-:S04]  /*0950*/  IADD3 R12, PT, PT, -R22, -0x43300000, RZ ;  /* 0xbcd00000160c7810 */ /* 0x000fc80007ffe1ff */
[----:B------:R-:W-:-:S04]  /*0960*/  FSETP.NEU.AND P0, PT, |R13|, R12, PT ;  /* 0x0000000c0d00720b */ /* 0x000fc80003f0d200 */
[----:B------:R-:W-:Y:S02]  /*0970*/  FSEL R20, R16, R20, !P0 ;  /* 0x0000001410147208 */ /* 0x000fe40004000000 */
[----:B------:R-:W-:Y:S01]  /*0980*/  FSEL R21, R15, R21, !P0 ;  /* 0x000000150f157208 */ /* 0x000fe20004000000 */
[----:B------:R-:W-:Y:S06]  /*0990*/  BRA `(.L_x_7) ;  /* 0x0000000000547947 */ /* 0x000fec0003800000 */
.L_x_6:
[----:B------:R-:W-:-:S14]  /*09a0*/  DSETP.NAN.AND P0, PT, R16, R16, PT ;  /* 0x000000101000722a */ /* 0x000fdc0003f08000 */
[----:B------:R-:W-:Y:S05]  /*09b0*/  @P0 BRA `(.L_x_8) ;  /* 0x0000000000440947 */ /* 0x000fea0003800000 */
[----:B------:R-:W-:-:S14]  /*09c0*/  DSETP.NAN.AND P0, PT, R14, R14, PT ;  /* 0x0000000e0e00722a */ /* 0x000fdc0003f08000 */
[----:B------:R-:W-:Y:S05]  /*09d0*/  @P0 BRA `(.L_x_9) ;  /* 0x0000000000300947 */ /* 0x000fea0003800000 */
[----:B------:R-:W-:Y:S01]  /*09e0*/  ISETP.NE.AND P0, PT, R22, R29, PT ;  /* 0x0000001d1600720c */ /* 0x000fe20003f05270 */
[----:B------:R-:W-:Y:S02]  /*09f0*/  IMAD.MOV.U32 R20, RZ, RZ, 0x0 ;  /* 0x00000000ff147424 */ /* 0x000fe400078e00ff */
[----:B------:R-:W-:-:S10]  /*0a00*/  IMAD.MOV.U32 R21, RZ, RZ, -0x80000 ;  /* 0xfff80000ff157424 */ /* 0x000fd400078e00ff */
[----:B------:R-:W-:Y:S05]  /*0a10*/  @!P0 BRA `(.L_x_7) ;  /* 0x0000000000348947 */ /* 0x000fea0003800000 */
[----:B------:R-:W-:Y:S02]  /*0a20*/  ISETP.NE.AND P0, PT, R22, 0x7ff00000, PT ;  /* 0x7ff000001600780c */ /* 0x000fe40003f05270 */
[----:B------:R-:W-:Y:S02]  /*0a30*/  LOP3.LUT R21, R17, 0x80000000, R15, 0x48, !PT ;  /* 0x8000000011157812 */ /* 0x000fe400078e480f */
[----:B------:R-:W-:-:S13]  /*0a40*/  ISETP.EQ.OR P0, PT, R29, RZ, !P0 ;  /* 0x000000ff1d00720c */ /* 0x000fda0004702670 */
[----:B------:R-:W-:Y:S02]  /*0a50*/  @P0 LOP3.LUT R12, R21, 0x7ff00000, RZ, 0xfc, !PT ;  /* 0x7ff00000150c0812 */ /* 0x000fe400078efcff */
[----:B------:R-:W-:Y:S01]  /*0a60*/  @!P0 MOV R20, RZ ;  /* 0x000000ff00148202 */ /* 0x000fe20000000f00 */
[----:B------:R-:W-:Y:S02]  /*0a70*/  @P0 IMAD.MOV.U32 R20, RZ, RZ, RZ ;  /* 0x000000ffff140224 */ /* 0x000fe400078e00ff */
[----:B------:R-:W-:Y:S01]  /*0a80*/  @P0 IMAD.MOV.U32 R21, RZ, RZ, R12 ;  /* 0x000000ffff150224 */ /* 0x000fe200078e000c */
[----:B------:R-:W-:Y:S06]  /*0a90*/  BRA `(.L_x_7) ;  /* 0x0000000000147947 */ /* 0x000fec0003800000 */
.L_x_9:
[----:B------:R-:W-:Y:S01]  /*0aa0*/  LOP3.LUT R21, R15, 0x80000, RZ, 0xfc, !PT ;  /* 0x000800000f157812 */ /* 0x000fe200078efcff */
[----:B------:R-:W-:Y:S01]  /*0ab0*/  IMAD.MOV.U32 R20, RZ, RZ, R14 ;  /* 0x000000ffff147224 */ /* 0x000fe200078e000e */
[----:B------:R-:W-:Y:S06]  /*0ac0*/  BRA `(.L_x_7) ;  /* 0x0000000000087947 */ /* 0x000fec0003800000 */
.L_x_8:
[----:B------:R-:W-:Y:S01]  /*0ad0*/  LOP3.LUT R21, R17, 0x80000, RZ, 0xfc, !PT ;  /* 0x0008000011157812 */ /* 0x000fe200078efcff */
[----:B------:R-:W-:-:S07]  /*0ae0*/  IMAD.MOV.U32 R20, RZ, RZ, R16 ;  /* 0x000000ffff147224 */ /* 0x000fce00078e0010 */
.L_x_7:
[----:B------:R-:W-:Y:S05]  /*0af0*/  BSYNC.RECONVERGENT B1 ;  /* 0x0000000000017941 */ /* 0x000fea0003800200 */
.L_x_5:
[----:B------:R-:W-:Y:S02]  /*0b00*/  IMAD.MOV.U32 R12, RZ, RZ, R0 ;  /* 0x000000ffff0c7224 */ /* 0x000fe400078e0000 */
[----:B------:R-:W-:-:S04]  /*0b10*/  IMAD.MOV.U32 R13, RZ, RZ, 0x0 ;  /* 0x00000000ff0d7424 */ /* 0x000fc800078e00ff */
[----:B------:R-:W-:Y:S05]  /*0b20*/  RET.REL.NODEC R12 `(_Z15kernelgpuPaira1IfEvPT_S1_S1_S1_PiS2_S2_S2_S1_S1_S2_iiiiii) ;  /* 0xfffffff40c347950 */ /* 0x000fea0003c3ffff */
.L_x_10:
[----:B------:R-:W-:-:S00]  /*0b30*/  BRA `(.L_x_10) ;  /* 0xfffffffc00fc7947 */ /* 0x000fc0000383ffff */
[----:B------:R-:W-:-:S00]  /*0b40*/  NOP ;  /* 0x0000000000007918 */ /* 0x000fc00000000000 */
        /* <DEDUP_REMOVED lines=11> */
.L_x_22:


//--------------------- .text._Z15kernelgpuPaira1IdEvPT_S1_S1_S1_PiS2_S2_S2_S1_S1_S2_iiiiii --------------------------
	.section	.text._Z15kernelgpuPaira1IdEvPT_S1_S1_S1_PiS2_S2_S2_S1_S1_S2_iiiiii,"ax",@progbits
	.align	128
        .global         _Z15kernelgpuPaira1IdEvPT_S1_S1_S1_PiS2_S2_S2_S1_S1_S2_iiiiii
        .type           _Z15kernelgpuPaira1IdEvPT_S1_S1_S1_PiS2_S2_S2_S1_S1_S2_iiiiii,@function
        .size           _Z15kernelgpuPaira1IdEvPT_S1_S1_S1_PiS2_S2_S2_S1_S1_S2_iiiiii,(.L_x_23 - _Z15kernelgpuPaira1IdEvPT_S1_S1_S1_PiS2_S2_S2_S1_S1_S2_iiiiii)
        .other          _Z15kernelgpuPaira1IdEvPT_S1_S1_S1_PiS2_S2_S2_S1_S1_S2_iiiiii,@"STO_CUDA_ENTRY STV_DEFAULT"
_Z15kernelgpuPaira1IdEvPT_S1_S1_S1_PiS2_S2_S2_S1_S1_S2_iiiiii:
.text._Z15kernelgpuPaira1IdEvPT_S1_S1_S1_PiS2_S2_S2_S1_S1_S2_iiiiii:
        /* <DEDUP_REMOVED lines=14> */
.L_x_15:
[----:B------:R-:W-:-:S04]  /*00e0*/  IMAD R9, R5, 0x3, RZ ;  /* 0x0000000305097824 */ /* 0x000fc800078e02ff */
[----:B0-----:R-:W-:-:S05]  /*00f0*/  IMAD.WIDE R8, R9, 0x8, R16 ;  /* 0x0000000809087825 */ /* 0x001fca00078e0210 */
[----:B--2---:R-:W2:Y:S04]  /*0100*/  LDG.E.64 R12, desc[UR6][R8.64+0x8] ;  /* 0x00000806080c7981 */ /* 0x004ea8000c1e1b00 */
[----:B------:R-:W4:Y:S04]  /*0110*/  LDG.E.64 R10, desc[UR6][R8.64] ;  /* 0x00000006080a7981 */ /* 0x000f28000c1e1b00 */
[----:B------:R-:W3:Y:S01]  /*0120*/  LDG.E.64 R18, desc[UR6][R8.64+0x10] ;  /* 0x0000100608127981 */ /* 0x000ee2000c1e1b00 */
[----:B------:R-:W0:Y:S03]  /*0130*/  LDC.64 R2, c[0x0][0x3c0] ;  /* 0x0000f000ff027b82 */ /* 0x000e260000000a00 */
[----:B0-----:R-:W3:Y:S04]  /*0140*/  LDG.E.64 R6, desc[UR6][R2.64] ;  /* 0x0000000602067981 */ /* 0x001ee8000c1e1b00 */
[----:B------:R0:W5:Y:S01]  /*0150*/  LDG.E.64 R30, desc[UR6][R2.64+0x8] ;  /* 0x00000806021e7981 */ /* 0x000162000c1e1b00 */
[----:B------:R-:W-:Y:S01]  /*0160*/  BSSY.RECONVERGENT B0, `(.L_x_11) ;  /* 0x000001d000007945 */ /* 0x000fe20003800200 */
[----:B--2---:R-:W-:-:S08]  /*0170*/  DMUL R12, R12, R12 ;  /* 0x0000000c0c0c7228 */ /* 0x004fd00000000000 */
[----:B----4-:R-:W-:-:S08]  /*0180*/  DFMA R12, R10, R10, R12 ;  /* 0x0000000a0a0c722b */ /* 0x010fd0000000000c */
[----:B---3--:R-:W-:-:S08]  /*0190*/  DFMA R18, R18, R18, R12 ;  /* 0x000000121212722b */ /* 0x008fd0000000000c */
[----:B------:R-:W-:-:S08]  /*01a0*/  DMUL R12, R18, R18 ;  /* 0x00000012120c7228 */ /* 0x000fd00000000000 */
[----:B------:R-:W-:Y:S01]  /*01b0*/  DMUL R12, R18, R12 ;  /* 0x0000000c120c7228 */ /* 0x000fe20000000000 */
[----:B------:R-:W-:-:S07]  /*01c0*/  FSETP.GEU.AND P1, PT, |R7|, 6.5827683646048100446e-37, PT ;  /* 0x036000000700780b */ /* 0x000fce0003f2e200 */
[----:B------:R-:W-:-:S08]  /*01d0*/  DMUL R10, R18, R12 ;  /* 0x0000000c120a7228 */ /* 0x000fd00000000000 */
[----:B------:R-:W-:-:S08]  /*01e0*/  DMUL R10, R18, R10 ;  /* 0x0000000a120a7228 */ /* 0x000fd00000000000 */
[----:B------:R-:W-:Y:S01]  /*01f0*/  DMUL R8, R18, R10 ;  /* 0x0000000a12087228 */ /* 0x000fe20000000000 */
[----:B------:R-:W-:-:S05]  /*0200*/  IMAD.MOV.U32 R10, RZ, RZ, 0x1 ;  /* 0x00000001ff0a7424 */ /* 0x000fca00078e00ff */
[----:B------:R-:W0:Y:S02]  /*0210*/  MUFU.RCP64H R11, R9 ;  /* 0x00000009000b7308 */ /* 0x000e240000001800 */
        /* <DEDUP_REMOVED lines=14> */
[----:B-----5:R-:W-:Y:S05]  /*0300*/  CALL.REL.NOINC `($__internal_1_$__cuda_sm20_div_rn_f64_full) ;  /* 0x0000000000887944 */ /* 0x020fea0003c00000 */
[----:B------:R-:W-:Y:S02]  /*0310*/  IMAD.MOV.U32 R2, RZ, RZ, R20 ;  /* 0x000000ffff027224 */ /* 0x000fe400078e0014 */
[----:B------:R-:W-:-:S07]  /*0320*/  IMAD.MOV.U32 R3, RZ, RZ, R21 ;  /* 0x000000ffff037224 */ /* 0x000fce00078e0015 */
.L_x_12:
[----:B------:R-:W-:Y:S05]  /*0330*/  BSYNC.RECONVERGENT B0 ;  /* 0x0000000000007941 */ /* 0x000fea0003800200 */
.L_x_11:
[----:B------:R-:W0:Y:S01]  /*0340*/  MUFU.RCP64H R7, R13 ;  /* 0x0000000d00077308 */ /* 0x000e220000001800 */
[----:B------:R-:W-:Y:S01]  /*0350*/  IMAD.MOV.U32 R6, RZ, RZ, 0x1 ;  /* 0x00000001ff067424 */ /* 0x000fe200078e00ff */
[----:B-----5:R-:W-:Y:S01]  /*0360*/  FSETP.GEU.AND P1, PT, |R31|, 6.5827683646048100446e-37, PT ;  /* 0x036000001f00780b */ /* 0x020fe20003f2e200 */
[----:B------:R-:W-:Y:S04]  /*0370*/  BSSY.RECONVERGENT B0, `(.L_x_13) ;  /* 0x0000014000007945 */ /* 0x000fe80003800200 */
        /* <DEDUP_REMOVED lines=16> */
[----:B------:R-:W-:Y:S05]  /*0480*/  CALL.REL.NOINC `($__internal_1_$__cuda_sm20_div_rn_f64_full) ;  /* 0x0000000000287944 */ /* 0x000fea0003c00000 */
[----:B------:R-:W-:Y:S02]  /*0490*/  IMAD.MOV.U32 R6, RZ, RZ, R20 ;  /* 0x000000ffff067224 */ /* 0x000fe400078e0014 */
[----:B------:R-:W-:-:S07]  /*04a0*/  IMAD.MOV.U32 R7, RZ, RZ, R21 ;  /* 0x000000ffff077224 */ /* 0x000fce00078e0015 */
.L_x_14:
[----:B------:R-:W-:Y:S05]  /*04b0*/  BSYNC.RECONVERGENT B0 ;  /* 0x0000000000007941 */ /* 0x000fea0003800200 */
.L_x_13:
[----:B------:R-:W-:Y:S01]  /*04c0*/  DADD R2, -R6, R2 ;  /* 0x0000000006027229 */ /* 0x000fe20000000102 */
[----:B------:R-:W-:-:S04]  /*04d0*/  IMAD.WIDE R6, R5, 0x8, R14 ;  /* 0x0000000805067825 */ /* 0x000fc800078e020e */
[----:B------:R-:W-:Y:S02]  /*04e0*/  IMAD.IADD R5, R0, 0x1, R5 ;  /* 0x0000000100057824 */ /* 0x000fe400078e0205 */
[----:B------:R1:W-:Y:S03]  /*04f0*/  STG.E.64 desc[UR6][R6.64], R2 ;  /* 0x0000000206007986 */ /* 0x0003e6000c101b06 */
[----:B------:R-:W-:-:S13]  /*0500*/  ISETP.GE.AND P0, PT, R5, UR5, PT ;  /* 0x0000000505007c0c */ /* 0x000fda000bf06270 */
[----:B-1----:R-:W-:Y:S05]  /*0510*/  @!P0 BRA `(.L_x_15) ;  /* 0xfffffff800f08947 */ /* 0x002fea000383ffff */
[----:B------:R-:W-:Y:S05]  /*0520*/  EXIT ;  /* 0x000000000000794d */ /* 0x000fea0003800000 */
        .weak           $__internal_1_$__cuda_sm20_div_rn_f64_full
        .type           $__internal_1_$__cuda_sm20_div_rn_f64_full,@function
        .size           $__internal_1_$__cuda_sm20_div_rn_f64_full,(.L_x_23 - $__internal_1_$__cuda_sm20_div_rn_f64_full)
$__internal_1_$__cuda_sm20_div_rn_f64_full:
[----:B------:R-:W-:Y:S01]  /*0530*/  IMAD.MOV.U32 R11, RZ, RZ, R7 ;  /* 0x000000ffff0b7224 */ /* 0x000fe200078e0007 */
[C---:B------:R-:W-:Y:S01]  /*0540*/  FSETP.GEU.AND P0, PT, |R18|.reuse, 1.469367938527859385e-39, PT ;  /* 0x001000001200780b */ /* 0x040fe20003f0e200 */
[----:B------:R-:W-:Y:S01]  /*0550*/  IMAD.MOV.U32 R10, RZ, RZ, R6 ;  /* 0x000000ffff0a7224 */ /* 0x000fe200078e0006 */
[----:B------:R-:W-:Y:S01]  /*0560*/  LOP3.LUT R8, R18, 0x800fffff, RZ, 0xc0, !PT ;  /* 0x800fffff12087812 */ /* 0x000fe200078ec0ff */
[--C-:B------:R-:W-:Y:S01]  /*0570*/  IMAD.MOV.U32 R6, RZ, RZ, R21.reuse ;  /* 0x000000ffff067224 */ /* 0x100fe200078e0015 */
[C---:B------:R-:W-:Y:S01]  /*0580*/  FSETP.GEU.AND P2, PT, |R11|.reuse, 1.469367938527859385e-39, PT ;  /* 0x001000000b00780b */ /* 0x040fe20003f4e200 */
[----:B------:R-:W-:Y:S01]  /*0590*/  IMAD.MOV.U32 R7, RZ, RZ, R18 ;  /* 0x000000ffff077224 */ /* 0x000fe200078e0012 */
[----:B------:R-:W-:Y:S01]  /*05a0*/  LOP3.LUT R9, R8, 0x3ff00000, RZ, 0xfc, !PT ;  /* 0x3ff0000008097812 */ /* 0x000fe200078efcff */
[----:B------:R-:W-:Y:S01]  /*05b0*/  IMAD.MOV.U32 R8, RZ, RZ, R21 ;  /* 0x000000ffff087224 */ /* 0x000fe200078e0015 */
[----:B------:R-:W-:Y:S01]  /*05c0*/  LOP3.LUT R26, R11, 0x7ff00000, RZ, 0xc0, !PT ;  /* 0x7ff000000b1a7812 */ /* 0x000fe200078ec0ff */
[----:B------:R-:W-:Y:S01]  /*05d0*/  IMAD.MOV.U32 R27, RZ, RZ, 0x1ca00000 ;  /* 0x1ca00000ff1b7424 */ /* 0x000fe200078e00ff */
[----:B------:R-:W-:Y:S01]  /*05e0*/  LOP3.LUT R29, R18, 0x7ff00000, RZ, 0xc0, !PT ;  /* 0x7ff00000121d7812 */ /* 0x000fe200078ec0ff */
[----:B------:R-:W-:Y:S01]  /*05f0*/  IMAD.MOV.U32 R18, RZ, RZ, R10 ;  /* 0x000000ffff127224 */ /* 0x000fe200078e000a */
[----:B------:R-:W-:Y:S01]  /*0600*/  BSSY.RECONVERGENT B1, `(.L_x_16) ;  /* 0x000004e000017945 */ /* 0x000fe20003800200 */
[----:B------:R-:W-:Y:S01]  /*0610*/  @!P0 DMUL R8, R6, 8.98846567431157953865e+307 ;  /* 0x7fe0000006088828 */ /* 0x000fe20000000000 */
[----:B------:R-:W-:Y:S01]  /*0620*/  ISETP.GE.U32.AND P1, PT, R26, R29, PT ;  /* 0x0000001d1a00720c */ /* 0x000fe20003f26070 */
[----:B------:R-:W-:-:S02]  /*0630*/  IMAD.MOV.U32 R20, RZ, RZ, 0x1 ;  /* 0x00000001ff147424 */ /* 0x000fc400078e00ff */
[----:B------:R-:W-:Y:S01]  /*0640*/  @!P2 LOP3.LUT R19, R7, 0x7ff00000, RZ, 0xc0, !PT ;  /* 0x7ff000000713a812 */ /* 0x000fe200078ec0ff */
[----:B------:R-:W-:Y:S01]  /*0650*/  @!P2 IMAD.MOV.U32 R22, RZ, RZ, RZ ;  /* 0x000000ffff16a224 */ /* 0x000fe200078e00ff */
[----:B------:R-:W0:Y:S02]  /*0660*/  MUFU.RCP64H R21, R9 ;  /* 0x0000000900157308 */ /* 0x000e240000001800 */
[----:B------:R-:W-:Y:S02]  /*0670*/  @!P2 ISETP.GE.U32.AND P3, PT, R26, R19, PT ;  /* 0x000000131a00a20c */ /* 0x000fe40003f66070 */
[C---:B------:R-:W-:Y:S02]  /*0680*/  SEL R19, R27.reuse, 0x63400000, !P1 ;  /* 0x634000001b137807 */ /* 0x040fe40004800000 */
[----:B------:R-:W-:Y:S02]  /*0690*/  @!P2 SEL R23, R27, 0x63400000, !P3 ;  /* 0x634000001b17a807 */ /* 0x000fe40005800000 */
[----:B------:R-:W-:-:S02]  /*06a0*/  LOP3.LUT R19, R19, 0x800fffff, R11, 0xf8, !PT ;  /* 0x800fffff13137812 */ /* 0x000fc400078ef80b */
[----:B------:R-:W-:Y:S02]  /*06b0*/  @!P2 LOP3.LUT R23, R23, 0x80000000, R11, 0xf8, !PT ;  /* 0x800000001717a812 */ /* 0x000fe400078ef80b */
[----:B------:R-:W-:Y:S02]  /*06c0*/  @!P0 LOP3.LUT R29, R9, 0x7ff00000, RZ, 0xc0, !PT ;  /* 0x7ff00000091d8812 */ /* 0x000fe400078ec0ff */
[----:B------:R-:W-:-:S06]  /*06d0*/  @!P2 LOP3.LUT R23, R23, 0x100000, RZ, 0xfc, !PT ;  /* 0x001000001717a812 */ /* 0x000fcc00078efcff */
[----:B------:R-:W-:Y:S02]  /*06e0*/  @!P2 DFMA R18, R18, 2, -R22 ;  /* 0x400000001212a82b */ /* 0x000fe40000000816 */
[----:B0-----:R-:W-:-:S08]  /*06f0*/  DFMA R22, R20, -R8, 1 ;  /* 0x3ff000001416742b */ /* 0x001fd00000000808 */
[----:B------:R-:W-:-:S08]  /*0700*/  DFMA R22, R22, R22, R22 ;  /* 0x000000161616722b */ /* 0x000fd00000000016 */
[----:B------:R-:W-:-:S08]  /*0710*/  DFMA R22, R20, R22, R20 ;  /* 0x000000161416722b */ /* 0x000fd00000000014 */
[----:B------:R-:W-:-:S08]  /*0720*/  DFMA R20, R22, -R8, 1 ;  /* 0x3ff000001614742b */ /* 0x000fd00000000808 */
        /* <DEDUP_REMOVED lines=15> */
[----:B------:R-:W-:-:S05]  /*0820*/  SEL R27, R27, 0x63400000, !P0 ;  /* 0x634000001b1b7807 */ /* 0x000fca0004000000 */
[----:B------:R-:W-:Y:S02]  /*0830*/  IMAD.IADD R22, R10, 0x1, -R27 ;  /* 0x000000010a167824 */ /* 0x000fe400078e0a1b */
[----:B------:R-:W-:Y:S02]  /*0840*/  IMAD.MOV.U32 R10, RZ, RZ, RZ ;  /* 0x000000ffff0a7224 */ /* 0x000fe400078e00ff */
[----:B------:R-:W-:-:S06]  /*0850*/  VIADD R11, R22, 0x7fe00000 ;  /* 0x7fe00000160b7836 */ /* 0x000fcc0000000000 */
[----:B------:R-:W-:-:S10]  /*0860*/  DMUL R20, R24, R10 ;  /* 0x0000000a18147228 */ /* 0x000fd40000000000 */
[----:B------:R-:W-:-:S13]  /*0870*/  FSETP.GTU.AND P0, PT, |R21|, 1.469367938527859385e-39, PT ;  /* 0x001000001500780b */ /* 0x000fda0003f0c200 */
[----:B------:R-:W-:Y:S05]  /*0880*/  @P0 BRA `(.L_x_18) ;  /* 0x0000000000940947 */ /* 0x000fea0003800000 */
[----:B------:R-:W-:-:S06]  /*0890*/  DFMA R8, R24, -R8, R18 ;  /* 0x800000081808722b */ /* 0x000fcc0000000012 */
[----:B------:R-:W-:-:S04]  /*08a0*/  IMAD.MOV.U32 R8, RZ, RZ, RZ ;  /* 0x000000ffff087224 */ /* 0x000fc800078e00ff */
[C---:B------:R-:W-:Y:S02]  /*08b0*/  FSETP.NEU.AND P0, PT, R9.reuse, RZ, PT ;  /* 0x000000ff0900720b */ /* 0x040fe40003f0d000 */
[----:B------:R-:W-:-:S04]  /*08c0*/  LOP3.LUT R10, R9, 0x80000000, R7, 0x48, !PT ;  /* 0x80000000090a7812 */ /* 0x000fc800078e4807 */
[----:B------:R-:W-:-:S07]  /*08d0*/  LOP3.LUT R9, R10, R11, RZ, 0xfc, !PT ;  /* 0x0000000b0a097212 */ /* 0x000fce00078efcff */
[----:B------:R-:W-:Y:S05]  /*08e0*/  @!P0 BRA `(.L_x_18) ;  /* 0x00000000007c8947 */ /* 0x000fea0003800000 */
[----:B------:R-:W-:Y:S01]  /*08f0*/  IMAD.MOV R7, RZ, RZ, -R22 ;  /* 0x000000ffff077224 */ /* 0x000fe200078e0a16 */
[----:B------:R-:W-:Y:S01]  /*0900*/  DMUL.RP R8, R24, R8 ;  /* 0x0000000818087228 */ /* 0x000fe20000008000 */
[----:B------:R-:W-:-:S06]  /*0910*/  IMAD.MOV.U32 R6, RZ, RZ, RZ ;  /* 0x000000ffff067224 */ /* 0x000fcc00078e00ff */
[----:B------:R-:W-:-:S06]  /*0920*/  DFMA R6, R20, -R6, R24 ;  /* 0x800000061406722b */ /* 0x000fcc0000000018 */
[----:B------:R-:W-:-:S04]  /*0930*/  IADD3 R6, PT, PT, -R22, -0x43300000, RZ ;  /* 0xbcd0000016067810 */ /* 0x000fc80007ffe1ff */
[----:B------:R-:W-:Y:S02]  /*0940*/  FSETP.NEU.AND P0, PT, |R7|, R6, PT ;  /* 0x000000060700720b */ /* 0x000fe40003f0d200 */
[----:B------:R-:W-:Y:S02]  /*0950*/  LOP3.LUT R7, R9, R10, RZ, 0x3c, !PT ;  /* 0x0000000a09077212 */ /* 0x000fe400078e3cff */
[----:B------:R-:W-:Y:S02]  /*0960*/  FSEL R20, R8, R20, !P0 ;  /* 0x0000001408147208 */ /* 0x000fe40004000000 */
[----:B------:R-:W-:Y:S01]  /*0970*/  FSEL R21, R7, R21, !P0 ;  /* 0x0000001507157208 */ /* 0x000fe20004000000 */
[----:B------:R-:W-:Y:S06]  /*0980*/  BRA `(.L_x_18) ;  /* 0x0000000000547947 */ /* 0x000fec0003800000 */
.L_x_17:
        /* <DEDUP_REMOVED lines=11> */
[----:B------:R-:W-:Y:S01]  /*0a40*/  @P0 LOP3.LUT R6, R21, 0x7ff00000, RZ, 0xfc, !PT ;  /* 0x7ff0000015060812 */ /* 0x000fe200078efcff */
[----:B------:R-:W-:Y:S02]  /*0a50*/  @!P0 IMAD.MOV.U32 R20, RZ, RZ, RZ ;  /* 0x000000ffff148224 */ /* 0x000fe400078e00ff */
[----:B------:R-:W-:Y:S02]  /*0a60*/  @P0 IMAD.MOV.U32 R20, RZ, RZ, RZ ;  /* 0x000000ffff140224 */ /* 0x000fe400078e00ff */
[----:B------:R-:W-:Y:S01]  /*0a70*/  @P0 IMAD.MOV.U32 R21, RZ, RZ, R6 ;  /* 0x000000ffff150224 */ /* 0x000fe200078e0006 */
[----:B------:R-:W-:Y:S06]  /*0a80*/  BRA `(.L_x_18) ;  /* 0x0000000000147947 */ /* 0x000fec0003800000 */
.L_x_20:
[----:B------:R-:W-:Y:S01]  /*0a90*/  LOP3.LUT R21, R7, 0x80000, RZ, 0xfc, !PT ;  /* 0x0008000007157812 */ /* 0x000fe200078efcff */
[----:B------:R-:W-:Y:S01]  /*0aa0*/  IMAD.MOV.U32 R20, RZ, RZ, R6 ;  /* 0x000000ffff147224 */ /* 0x000fe200078e0006 */
[----:B------:R-:W-:Y:S06]  /*0ab0*/  BRA `(.L_x_18) ;  /* 0x0000000000087947 */ /* 0x000fec0003800000 */
.L_x_19:
[----:B------:R-:W-:Y:S01]  /*0ac0*/  LOP3.LUT R21, R11, 0x80000, RZ, 0xfc, !PT ;  /* 0x000800000b157812 */ /* 0x000fe200078efcff */
[----:B------:R-:W-:-:S07]  /*0ad0*/  IMAD.MOV.U32 R20, RZ, RZ, R10 ;  /* 0x000000ffff147224 */ /* 0x000fce00078e000a */
.L_x_18:
[----:B------:R-:W-:Y:S05]  /*0ae0*/  BSYNC.RECONVERGENT B1 ;  /* 0x0000000000017941 */ /* 0x000fea0003800200 */
.L_x_16:
[----:B------:R-:W-:Y:S02]  /*0af0*/  IMAD.MOV.U32 R6, RZ, RZ, R4 ;  /* 0x000000ffff067224 */ /* 0x000fe400078e0004 */
[----:B------:R-:W-:-:S04]  /*0b00*/  IMAD.MOV.U32 R7, RZ, RZ, 0x0 ;  /* 0x00000000ff077424 */ /* 0x000fc800078e00ff */
[----:B------:R-:W-:Y:S05]  /*0b10*/  RET.REL.NODEC R6 `(_Z15kernelgpuPaira1IdEvPT_S1_S1_S1_PiS2_S2_S2_S1_S1_S2_iiiiii) ;  /* 0xfffffff406387950 */ /* 0x000fea0003c3ffff */
.L_x_21:
        /* <DEDUP_REMOVED lines=14> */
.L_x_23:


//--------------------- .nv.shared.reserved.0     --------------------------
	.section	.nv.shared.reserved.0,"aw",@nobits
	.weak		__nv_reservedSMEM_offset_0_alias
	.size		__nv_reservedSMEM_offset_0_alias, 0, 64
	.other		__nv_reservedSMEM_offset_0_alias,@"STO_CUDA_RESERVED_SHARED STV_DEFAULT"
__nv_reservedSMEM_offset_0_alias:
	.zero		0
	.zero		64


//--------------------- .nv.constant0._Z15kernelgpuPaira1IfEvPT_S1_S1_S1_PiS2_S2_S2_S1_S1_S2_iiiiii --------------------------
	.section	.nv.constant0._Z15kernelgpuPaira1IfEvPT_S1_S1_S1_PiS2_S2_S2_S1_S1_S2_iiiiii,"a",@progbits
	.sectionflags	@""
	.align	4
.nv.constant0._Z15kernelgpuPaira1IfEvPT_S1_S1_S1_PiS2_S2_S2_S1_S1_S2_iiiiii:
	.zero		1008


//--------------------- .nv.constant0._Z15kernelgpuPaira1IdEvPT_S1_S1_S1_PiS2_S2_S2_S1_S1_S2_iiiiii --------------------------
	.section	.nv.constant0._Z15kernelgpuPaira1IdEvPT_S1_S1_S1_PiS2_S2_S2_S1_S1_S2_iiiiii,"a",@progbits
	.sectionflags	@""
	.align	4
.nv.constant0._Z15kernelgpuPaira1IdEvPT_S1_S1_S1_PiS2_S2_S2_S1_S1_S2_iiiiii:
	.zero		1008


//--------------------- SYMBOLS --------------------------

	.type		.nv.reservedSmem.offset0,@object
	.size		.nv.reservedSmem.offset0,0x4
